	.target	sm_90a

	.elftype	@"ET_EXEC"


//--------------------- .note.nv.tkinfo           --------------------------
	.section	.note.nv.tkinfo,"",@"SHT_NOTE"
	.sectionflags	@"SHF_NOTE_NV_TKINFO"
	.tkinfo
        /*0018*/ 	.word	0x00000002
        /*0030*/ 	.string	""
        /*0030*/ 	.string	"ptxas"
        /*0030*/ 	.string	"Cuda compilation tools, release 13.0, V13.0.88"
        /*0030*/ 	.string	"Build cuda_13.0.r13.0/compiler.36424714_0"
        /*0030*/ 	.string	"-arch sm_90a -m 64 "



//--------------------- .note.nv.cuinfo           --------------------------
	.section	.note.nv.cuinfo,"",@"SHT_NOTE"
	.sectionflags	@"SHF_NOTE_NV_CUINFO"
        /*0018*/ 	.short	0x0002
        /*001a*/ 	.short	0x005a
        /*001c*/ 	.short	0x0082
	.zero		2


//--------------------- .nv.info                  --------------------------
	.section	.nv.info,"",@"SHT_CUDA_INFO"
	.align	4


	//----- nvinfo : EIATTR_REGCOUNT
	.align		4
        /*0000*/ 	.byte	0x04, 0x2f
        /*0002*/ 	.short	(.L_15 - .L_14)
	.align		4
.L_14:
        /*0004*/ 	.word	index@(_ZN7cutlass13device_kernelINS_4gemm6kernel13GemmUniversalIN4cute5tupleIJiiiiEEENS1_10collective13CollectiveMmaINS1_34MainloopSm90TmaGmmaWarpSpecializedILi9ENS5_IJNS4_1CILi1EEESB_SB_EEENS1_32KernelTmaWarpSpecializedPingpongEEENS5_IJNSA_ILi64EEENSA_ILi128EEESF_EEENS_6half_tENS5_IJSB_llEEESI_NS5_IJlSB_lEEENS4_8TiledMMAINS4_8MMA_AtomIJNS4_4SM904GMMA26MMA_64x128x16_F32F16F16_SSILNSO_5MajorE1ELSQ_0ELNSO_7ScaleInE1ELSR_1EEEEEENS4_6LayoutISC_NS5_IJNSA_ILi0EEESV_SV_EEEEENS5_IJNS4_10UnderscoreESY_SY_EEEEENS4_13SM90_TMA_LOADENS4_14ComposedLayoutINS4_7SwizzleILi3ELi4ELi3EEENS4_18smem_ptr_flag_bitsILi16EEENSU_INS5_IJSF_NSA_ILi8EEEEEENS5_IJSB_SF_EEEEEEEvNS4_8identityES11_NS12_IS14_S16_NSU_INS5_IJS17_SF_EEENS5_IJSF_SB_EEEEEEEvS1C_EENS_8epilogue10collective6detail29Sm90TmaWarpSpecializedAdapterINS1J_15DefaultEpilogueISI_SK_SK_NS1I_6thread17LinearCombinationISI_Li1EffLNS1N_9ScaleType4KindE0ELNS_15FloatRoundStyleE2ESI_EENS1_15EpilogueDefaultEEEEEvvEEEEvNT_6ParamsE)
        /*0008*/ 	.word	0x000000a8


	//----- nvinfo : EIATTR_FRAME_SIZE
	.align		4
.L_15:
        /*000c*/ 	.byte	0x04, 0x11
        /*000e*/ 	.short	(.L_17 - .L_16)
	.align		4
.L_16:
        /*0010*/ 	.word	index@(_ZN7cutlass13device_kernelINS_4gemm6kernel13GemmUniversalIN4cute5tupleIJiiiiEEENS1_10collective13CollectiveMmaINS1_34MainloopSm90TmaGmmaWarpSpecializedILi9ENS5_IJNS4_1CILi1EEESB_SB_EEENS1_32KernelTmaWarpSpecializedPingpongEEENS5_IJNSA_ILi64EEENSA_ILi128EEESF_EEENS_6half_tENS5_IJSB_llEEESI_NS5_IJlSB_lEEENS4_8TiledMMAINS4_8MMA_AtomIJNS4_4SM904GMMA26MMA_64x128x16_F32F16F16_SSILNSO_5MajorE1ELSQ_0ELNSO_7ScaleInE1ELSR_1EEEEEENS4_6LayoutISC_NS5_IJNSA_ILi0EEESV_SV_EEEEENS5_IJNS4_10UnderscoreESY_SY_EEEEENS4_13SM90_TMA_LOADENS4_14ComposedLayoutINS4_7SwizzleILi3ELi4ELi3EEENS4_18smem_ptr_flag_bitsILi16EEENSU_INS5_IJSF_NSA_ILi8EEEEEENS5_IJSB_SF_EEEEEEEvNS4_8identityES11_NS12_IS14_S16_NSU_INS5_IJS17_SF_EEENS5_IJSF_SB_EEEEEEEvS1C_EENS_8epilogue10collective6detail29Sm90TmaWarpSpecializedAdapterINS1J_15DefaultEpilogueISI_SK_SK_NS1I_6thread17LinearCombinationISI_Li1EffLNS1N_9ScaleType4KindE0ELNS_15FloatRoundStyleE2ESI_EENS1_15EpilogueDefaultEEEEEvvEEEEvNT_6ParamsE)
        /*0014*/ 	.word	0x00000008


	//----- nvinfo : EIATTR_MIN_STACK_SIZE
	.align		4
.L_17:
        /*0018*/ 	.byte	0x04, 0x12
        /*001a*/ 	.short	(.L_19 - .L_18)
	.align		4
.L_18:
        /*001c*/ 	.word	index@(_ZN7cutlass13device_kernelINS_4gemm6kernel13GemmUniversalIN4cute5tupleIJiiiiEEENS1_10collective13CollectiveMmaINS1_34MainloopSm90TmaGmmaWarpSpecializedILi9ENS5_IJNS4_1CILi1EEESB_SB_EEENS1_32KernelTmaWarpSpecializedPingpongEEENS5_IJNSA_ILi64EEENSA_ILi128EEESF_EEENS_6half_tENS5_IJSB_llEEESI_NS5_IJlSB_lEEENS4_8TiledMMAINS4_8MMA_AtomIJNS4_4SM904GMMA26MMA_64x128x16_F32F16F16_SSILNSO_5MajorE1ELSQ_0ELNSO_7ScaleInE1ELSR_1EEEEEENS4_6LayoutISC_NS5_IJNSA_ILi0EEESV_SV_EEEEENS5_IJNS4_10UnderscoreESY_SY_EEEEENS4_13SM90_TMA_LOADENS4_14ComposedLayoutINS4_7SwizzleILi3ELi4ELi3EEENS4_18smem_ptr_flag_bitsILi16EEENSU_INS5_IJSF_NSA_ILi8EEEEEENS5_IJSB_SF_EEEEEEEvNS4_8identityES11_NS12_IS14_S16_NSU_INS5_IJS17_SF_EEENS5_IJSF_SB_EEEEEEEvS1C_EENS_8epilogue10collective6detail29Sm90TmaWarpSpecializedAdapterINS1J_15DefaultEpilogueISI_SK_SK_NS1I_6thread17LinearCombinationISI_Li1EffLNS1N_9ScaleType4KindE0ELNS_15FloatRoundStyleE2ESI_EENS1_15EpilogueDefaultEEEEEvvEEEEvNT_6ParamsE)
        /*0020*/ 	.word	0x00000008
.L_19:


//--------------------- .nv.compat                --------------------------
	.section	.nv.compat,"",@"SHT_CUDA_COMPAT_INFO"
	.align	4
        /*0000*/ 	.byte	0x02, 0x09, 0x01, 0x00, 0x02, 0x02, 0x04, 0x00, 0x02, 0x05, 0x05, 0x00, 0x03, 0x07, 0x01, 0x01
        /*0010*/ 	.byte	0x02, 0x03, 0x01, 0x00, 0x02, 0x06, 0x01, 0x00, 0x04, 0x0b, 0x08, 0x00, 0x00, 0x00, 0x00, 0x00
        /*0020*/ 	.byte	0x00, 0x00, 0x00, 0x00


//--------------------- .nv.info._ZN7cutlass13device_kernelINS_4gemm6kernel13GemmUniversalIN4cute5tupleIJiiiiEEENS1_10collective13CollectiveMmaINS1_34MainloopSm90TmaGmmaWarpSpecializedILi9ENS5_IJNS4_1CILi1EEESB_SB_EEENS1_32KernelTmaWarpSpecializedPingpongEEENS5_IJNSA_ILi64EEENSA_ILi128EEESF_EEENS_6half_tENS5_IJSB_llEEESI_NS5_IJlSB_lEEENS4_8TiledMMAINS4_8MMA_AtomIJNS4_4SM904GMMA26MMA_64x128x16_F32F16F16_SSILNSO_5MajorE1ELSQ_0ELNSO_7ScaleInE1ELSR_1EEEEEENS4_6LayoutISC_NS5_IJNSA_ILi0EEESV_SV_EEEEENS5_IJNS4_10UnderscoreESY_SY_EEEEENS4_13SM90_TMA_LOADENS4_14ComposedLayoutINS4_7SwizzleILi3ELi4ELi3EEENS4_18smem_ptr_flag_bitsILi16EEENSU_INS5_IJSF_NSA_ILi8EEEEEENS5_IJSB_SF_EEEEEEEvNS4_8identityES11_NS12_IS14_S16_NSU_INS5_IJS17_SF_EEENS5_IJSF_SB_EEEEEEEvS1C_EENS_8epilogue10collective6detail29Sm90TmaWarpSpecializedAdapterINS1J_15DefaultEpilogueISI_SK_SK_NS1I_6thread17LinearCombinationISI_Li1EffLNS1N_9ScaleType4KindE0ELNS_15FloatRoundStyleE2ESI_EENS1_15EpilogueDefaultEEEEEvvEEEEvNT_6ParamsE --------------------------
	.section	.nv.info._ZN7cutlass13device_kernelINS_4gemm6kernel13GemmUniversalIN4cute5tupleIJiiiiEEENS1_10collective13CollectiveMmaINS1_34MainloopSm90TmaGmmaWarpSpecializedILi9ENS5_IJNS4_1CILi1EEESB_SB_EEENS1_32KernelTmaWarpSpecializedPingpongEEENS5_IJNSA_ILi64EEENSA_ILi128EEESF_EEENS_6half_tENS5_IJSB_llEEESI_NS5_IJlSB_lEEENS4_8TiledMMAINS4_8MMA_AtomIJNS4_4SM904GMMA26MMA_64x128x16_F32F16F16_SSILNSO_5MajorE1ELSQ_0ELNSO_7ScaleInE1ELSR_1EEEEEENS4_6LayoutISC_NS5_IJNSA_ILi0EEESV_SV_EEEEENS5_IJNS4_10UnderscoreESY_SY_EEEEENS4_13SM90_TMA_LOADENS4_14ComposedLayoutINS4_7SwizzleILi3ELi4ELi3EEENS4_18smem_ptr_flag_bitsILi16EEENSU_INS5_IJSF_NSA_ILi8EEEEEENS5_IJSB_SF_EEEEEEEvNS4_8identityES11_NS12_IS14_S16_NSU_INS5_IJS17_SF_EEENS5_IJSF_SB_EEEEEEEvS1C_EENS_8epilogue10collective6detail29Sm90TmaWarpSpecializedAdapterINS1J_15DefaultEpilogueISI_SK_SK_NS1I_6thread17LinearCombinationISI_Li1EffLNS1N_9ScaleType4KindE0ELNS_15FloatRoundStyleE2ESI_EENS1_15EpilogueDefaultEEEEEvvEEEEvNT_6ParamsE,"",@"SHT_CUDA_INFO"
	.sectionflags	@""
	.align	4


	//----- nvinfo : EIATTR_CUDA_API_VERSION
	.align		4
        /*0000*/ 	.byte	0x04, 0x37
        /*0002*/ 	.short	(.L_21 - .L_20)
.L_20:
        /*0004*/ 	.word	0x00000082


	//----- nvinfo : EIATTR_KPARAM_INFO
	.align		4
.L_21:
        /*0008*/ 	.byte	0x04, 0x17
        /*000a*/ 	.short	(.L_23 - .L_22)
.L_22:
        /*000c*/ 	.word	0x00000000
        /*0010*/ 	.short	0x0000
        /*0012*/ 	.short	0x0070
        /*0014*/ 	.byte	0x00, 0xf0, 0x01, 0x10


	//----- nvinfo : EIATTR_SPARSE_MMA_MASK
	.align		4
.L_23:
        /*0018*/ 	.byte	0x03, 0x50
        /*001a*/ 	.short	0x0000


	//----- nvinfo : EIATTR_MAXREG_COUNT
	.align		4
        /*001c*/ 	.byte	0x03, 0x1b
        /*001e*/ 	.short	0x00a8


	//----- nvinfo : EIATTR_NUM_BARRIERS
	.align		4
        /*0020*/ 	.byte	0x02, 0x4c
        /*0022*/ 	.byte	0x01
	.zero		1


	//----- nvinfo : EIATTR_EXTERNS
	.align		4
        /*0024*/ 	.byte	0x04, 0x0f
        /*0026*/ 	.short	(.L_25 - .L_24)


	//   ....[0]....
	.align		4
.L_24:
        /*0028*/ 	.word	index@(__assertfail)


	//----- nvinfo : EIATTR_ANNOTATIONS
	.align		4
.L_25:
        /*002c*/ 	.byte	0x04, 0x55
        /*002e*/ 	.short	(.L_27 - .L_26)


	//   ....[0]....
.L_26:
        /*0030*/ 	.word	0x00000001
        /*0034*/ 	.byte	0xa0, 0x0b, 0x00, 0x00, 0x01, 0x00, 0x00, 0x00, 0xc0, 0x12, 0x00, 0x00, 0x01, 0x00, 0x00, 0x00
        /*0044*/ 	.byte	0x80, 0x61, 0x00, 0x00, 0x01, 0x00, 0x00, 0x00, 0x40, 0x6d, 0x00, 0x00


	//----- nvinfo : EIATTR_MERCURY_ISA_VERSION
	.align		4
.L_27:
        /*0050*/ 	.byte	0x03, 0x5f
        /*0052*/ 	.short	0x0101


	//----- nvinfo : EIATTR_INT_WARP_WIDE_INSTR_OFFSETS
	.align		4
        /*0054*/ 	.byte	0x04, 0x31
        /*0056*/ 	.short	(.L_29 - .L_28)


	//   ....[0]....
.L_28:
        /*0058*/ 	.word	0x000004c0


	//   ....[1]....
        /*005c*/ 	.word	0x000004e0


	//   ....[2]....
        /*0060*/ 	.word	0x00000560


	//   ....[3]....
        /*0064*/ 	.word	0x00000570


	//   ....[4]....
        /*0068*/ 	.word	0x00000580


	//   ....[5]....
        /*006c*/ 	.word	0x000005a0


	//   ....[6]....
        /*0070*/ 	.word	0x00000630


	//   ....[7]....
        /*0074*/ 	.word	0x00000650


	//----- nvinfo : EIATTR_COOP_GROUP_MASK_REGIDS
	.align		4
.L_29:
        /*0078*/ 	.byte	0x04, 0x29
        /*007a*/ 	.short	(.L_31 - .L_30)


	//   ....[0]....
.L_30:
        /*007c*/ 	.word	0xffffffff


	//   ....[1]....
        /*0080*/ 	.word	0xffffffff


	//   ....[2]....
        /*0084*/ 	.word	0xffffffff


	//   ....[3]....
        /*0088*/ 	.word	0xffffffff


	//   ....[4]....
        /*008c*/ 	.word	0xffffffff


	//   ....[5]....
        /*0090*/ 	.word	0xffffffff


	//----- nvinfo : EIATTR_COOP_GROUP_INSTR_OFFSETS
	.align		4
.L_31:
        /*0094*/ 	.byte	0x04, 0x28
        /*0096*/ 	.short	(.L_33 - .L_32)


	//   ....[0]....
.L_32:
        /*0098*/ 	.word	0x00000070


	//   ....[1]....
        /*009c*/ 	.word	0x00000080


	//   ....[2]....
        /*00a0*/ 	.word	0x00000140


	//   ....[3]....
        /*00a4*/ 	.word	0x000003a0


	//   ....[4]....
        /*00a8*/ 	.word	0x000003e0


	//   ....[5]....
        /*00ac*/ 	.word	0x00000420


	//----- nvinfo : EIATTR_REG_RECONFIG
	.align		4
.L_33:
        /*00b0*/ 	.byte	0x01, 0x54
	.zero		2


	//----- nvinfo : EIATTR_SYSCALL_OFFSETS
	.align		4
        /*00b4*/ 	.byte	0x04, 0x46
        /*00b6*/ 	.short	(.L_35 - .L_34)


	//   ....[0]....
.L_34:
        /*00b8*/ 	.word	0x00001740


	//----- nvinfo : EIATTR_MBARRIER_INSTR_OFFSETS
	.align		4
.L_35:
        /*00bc*/ 	.byte	0x04, 0x39
        /*00be*/ 	.short	(.L_37 - .L_36)


	//   ....[0]....
.L_36:
        /*00c0*/ 	.word	0x00000260
        /*00c4*/ 	.word	0x000000ff
        /*00c8*/ 	.word	0x00000000
        /*00cc*/ 	.short	0x0100
        /*00ce*/ 	.byte	0x08
	.zero		1


	//   ....[1]....
        /*00d0*/ 	.word	0x00000270
        /*00d4*/ 	.word	0x000000ff
        /*00d8*/ 	.word	0x00000048
        /*00dc*/ 	.short	0x0100
        /*00de*/ 	.byte	0x08
	.zero		1


	//   ....[2]....
        /*00e0*/ 	.word	0x00000280
        /*00e4*/ 	.word	0x000000ff
        /*00e8*/ 	.word	0x00000008
        /*00ec*/ 	.short	0x0100
        /*00ee*/ 	.byte	0x08
	.zero		1


	//   ....[3]....
        /*00f0*/ 	.word	0x00000290
        /*00f4*/ 	.word	0x000000ff
        /*00f8*/ 	.word	0x00000050
        /*00fc*/ 	.short	0x0100
        /*00fe*/ 	.byte	0x08
	.zero		1


	//   ....[4]....
        /*0100*/ 	.word	0x000002a0
        /*0104*/ 	.word	0x000000ff
        /*0108*/ 	.word	0x00000010
        /*010c*/ 	.short	0x0100
        /*010e*/ 	.byte	0x08
	.zero		1


	//   ....[5]....
        /*0110*/ 	.word	0x000002b0
        /*0114*/ 	.word	0x000000ff
        /*0118*/ 	.word	0x00000058
        /*011c*/ 	.short	0x0100
        /*011e*/ 	.byte	0x08
	.zero		1


	//   ....[6]....
        /*0120*/ 	.word	0x000002c0
        /*0124*/ 	.word	0x000000ff
        /*0128*/ 	.word	0x00000018
        /*012c*/ 	.short	0x0100
        /*012e*/ 	.byte	0x08
	.zero		1


	//   ....[7]....
        /*0130*/ 	.word	0x000002d0
        /*0134*/ 	.word	0x000000ff
        /*0138*/ 	.word	0x00000060
        /*013c*/ 	.short	0x0100
        /*013e*/ 	.byte	0x08
	.zero		1


	//   ....[8]....
        /*0140*/ 	.word	0x000002e0
        /*0144*/ 	.word	0x000000ff
        /*0148*/ 	.word	0x00000020
        /*014c*/ 	.short	0x0100
        /*014e*/ 	.byte	0x08
	.zero		1


	//   ....[9]....
        /*0150*/ 	.word	0x000002f0
        /*0154*/ 	.word	0x000000ff
        /*0158*/ 	.word	0x00000068
        /*015c*/ 	.short	0x0100
        /*015e*/ 	.byte	0x08
	.zero		1


	//   ....[10]....
        /*0160*/ 	.word	0x00000300
        /*0164*/ 	.word	0x000000ff
        /*0168*/ 	.word	0x00000028
        /*016c*/ 	.short	0x0100
        /*016e*/ 	.byte	0x08
	.zero		1


	//   ....[11]....
        /*0170*/ 	.word	0x00000310
        /*0174*/ 	.word	0x000000ff
        /*0178*/ 	.word	0x00000070
        /*017c*/ 	.short	0x0100
        /*017e*/ 	.byte	0x08
	.zero		1


	//   ....[12]....
        /*0180*/ 	.word	0x00000320
        /*0184*/ 	.word	0x000000ff
        /*0188*/ 	.word	0x00000030
        /*018c*/ 	.short	0x0100
        /*018e*/ 	.byte	0x08
	.zero		1


	//   ....[13]....
        /*0190*/ 	.word	0x00000330
        /*0194*/ 	.word	0x000000ff
        /*0198*/ 	.word	0x00000078
        /*019c*/ 	.short	0x0100
        /*019e*/ 	.byte	0x08
	.zero		1


	//   ....[14]....
        /*01a0*/ 	.word	0x00000340
        /*01a4*/ 	.word	0x000000ff
        /*01a8*/ 	.word	0x00000038
        /*01ac*/ 	.short	0x0100
        /*01ae*/ 	.byte	0x08
	.zero		1


	//   ....[15]....
        /*01b0*/ 	.word	0x00000350
        /*01b4*/ 	.word	0x000000ff
        /*01b8*/ 	.word	0x00000080
        /*01bc*/ 	.short	0x0100
        /*01be*/ 	.byte	0x08
	.zero		1


	//   ....[16]....
        /*01c0*/ 	.word	0x00000360
        /*01c4*/ 	.word	0x000000ff
        /*01c8*/ 	.word	0x00000040
        /*01cc*/ 	.short	0x0100
        /*01ce*/ 	.byte	0x08
	.zero		1


	//   ....[17]....
        /*01d0*/ 	.word	0x00000370
        /*01d4*/ 	.word	0x000000ff
        /*01d8*/ 	.word	0x00000088
        /*01dc*/ 	.short	0x0100
        /*01de*/ 	.byte	0x08
	.zero		1


	//   ....[18]....
        /*01e0*/ 	.word	0x00000690
        /*01e4*/ 	.word	0x000000ff
        /*01e8*/ 	.word	0x000000c0
        /*01ec*/ 	.short	0x0100
        /*01ee*/ 	.byte	0x08
	.zero		1


	//   ....[19]....
        /*01f0*/ 	.word	0x00000700
        /*01f4*/ 	.word	0x000000ff
        /*01f8*/ 	.word	0x000000c8
        /*01fc*/ 	.short	0x0100
        /*01fe*/ 	.byte	0x08
	.zero		1


	//   ....[20]....
        /*0200*/ 	.word	0x00000720
        /*0204*/ 	.word	0x000000ff
        /*0208*/ 	.word	0x000000a0
        /*020c*/ 	.short	0x0100
        /*020e*/ 	.byte	0x09
	.zero		1


	//   ....[21]....
        /*0210*/ 	.word	0x00000730
        /*0214*/ 	.word	0x000000ff
        /*0218*/ 	.word	0x000000a8
        /*021c*/ 	.short	0x0100
        /*021e*/ 	.byte	0x09
	.zero		1


	//   ....[22]....
        /*0220*/ 	.word	0x00000740
        /*0224*/ 	.word	0x000000ff
        /*0228*/ 	.word	0x000000b0
        /*022c*/ 	.short	0x0100
        /*022e*/ 	.byte	0x09
	.zero		1


	//   ....[23]....
        /*0230*/ 	.word	0x00000750
        /*0234*/ 	.word	0x000000ff
        /*0238*/ 	.word	0x000000b8
        /*023c*/ 	.short	0x0100
        /*023e*/ 	.byte	0x09
	.zero		1


	//   ....[24]....
        /*0240*/ 	.word	0x00001600
        /*0244*/ 	.word	0x000000ff
        /*0248*/ 	.word	0xfffffff8
        /*024c*/ 	.short	0x010a
        /*024e*/ 	.byte	0x2b
	.zero		1


	//   ....[25]....
        /*0250*/ 	.word	0x000017c0
        /*0254*/ 	.word	0x00000003
        /*0258*/ 	.word	0x00000000
        /*025c*/ 	.short	0x010a
        /*025e*/ 	.byte	0x3f
	.zero		1


	//   ....[26]....
        /*0260*/ 	.word	0x00001820
        /*0264*/ 	.word	0x00000003
        /*0268*/ 	.word	0x00000000
        /*026c*/ 	.short	0x010a
        /*026e*/ 	.byte	0x3f
	.zero		1


	//   ....[27]....
        /*0270*/ 	.word	0x00001b70
        /*0274*/ 	.word	0x000000ff
        /*0278*/ 	.word	0x00000000
        /*027c*/ 	.short	0x010a
        /*027e*/ 	.byte	0x04
	.zero		1


	//   ....[28]....
        /*0280*/ 	.word	0x00001bb0
        /*0284*/ 	.word	0x000000ff
        /*0288*/ 	.word	0x00000000
        /*028c*/ 	.short	0x010a
        /*028e*/ 	.byte	0x04
	.zero		1


	//   ....[29]....
        /*0290*/ 	.word	0x00001e10
        /*0294*/ 	.word	0x000000ff
        /*0298*/ 	.word	0x00000000
        /*029c*/ 	.short	0x0101
        /*029e*/ 	.byte	0x04
	.zero		1


	//   ....[30]....
        /*02a0*/ 	.word	0x00001f10
        /*02a4*/ 	.word	0x00000003
        /*02a8*/ 	.word	0x00000000
        /*02ac*/ 	.short	0x0101
        /*02ae*/ 	.byte	0x2e
	.zero		1


	//   ....[31]....
        /*02b0*/ 	.word	0x00001fe0
        /*02b4*/ 	.word	0x000000ff
        /*02b8*/ 	.word	0x00000000
        /*02bc*/ 	.short	0x0101
        /*02be*/ 	.byte	0x06
	.zero		1


	//   ....[32]....
        /*02c0*/ 	.word	0x00002050
        /*02c4*/ 	.word	0x000000ff
        /*02c8*/ 	.word	0x00000008
        /*02cc*/ 	.short	0x010a
        /*02ce*/ 	.byte	0x2b
	.zero		1


	//   ....[33]....
        /*02d0*/ 	.word	0x000061c0
        /*02d4*/ 	.word	0x00000000
        /*02d8*/ 	.word	0x00000000
        /*02dc*/ 	.short	0x0101
        /*02de*/ 	.byte	0x2e
	.zero		1


	//   ....[34]....
        /*02e0*/ 	.word	0x00006ab0
        /*02e4*/ 	.word	0x0000000b
        /*02e8*/ 	.word	0x00000048
        /*02ec*/ 	.short	0x010a
        /*02ee*/ 	.byte	0x3f
	.zero		1


	//   ....[35]....
        /*02f0*/ 	.word	0x00006e70
        /*02f4*/ 	.word	0x00000006
        /*02f8*/ 	.word	0x000000c8
        /*02fc*/ 	.short	0x0101
        /*02fe*/ 	.byte	0x3f
	.zero		1


	//   ....[36]....
        /*0300*/ 	.word	0x00007590
        /*0304*/ 	.word	0x00000007
        /*0308*/ 	.word	0x00000000
        /*030c*/ 	.short	0x010a
        /*030e*/ 	.byte	0x3f
	.zero		1


	//   ....[37]....
        /*0310*/ 	.word	0x00007610
        /*0314*/ 	.word	0x00000006
        /*0318*/ 	.word	0x00000000
        /*031c*/ 	.short	0x010a
        /*031e*/ 	.byte	0x3f
	.zero		1


	//   ....[38]....
        /*0320*/ 	.word	0x000076a0
        /*0324*/ 	.word	0x00000007
        /*0328*/ 	.word	0x00000000
        /*032c*/ 	.short	0x010a
        /*032e*/ 	.byte	0x3f
	.zero		1


	//   ....[39]....
        /*0330*/ 	.word	0x00007730
        /*0334*/ 	.word	0x00000006
        /*0338*/ 	.word	0x00000000
        /*033c*/ 	.short	0x010a
        /*033e*/ 	.byte	0x3f
	.zero		1


	//   ....[40]....
        /*0340*/ 	.word	0x000077c0
        /*0344*/ 	.word	0x00000007
        /*0348*/ 	.word	0x00000000
        /*034c*/ 	.short	0x010a
        /*034e*/ 	.byte	0x3f
	.zero		1


	//   ....[41]....
        /*0350*/ 	.word	0x00007850
        /*0354*/ 	.word	0x00000006
        /*0358*/ 	.word	0x00000000
        /*035c*/ 	.short	0x010a
        /*035e*/ 	.byte	0x3f
	.zero		1


	//   ....[42]....
        /*0360*/ 	.word	0x000078e0
        /*0364*/ 	.word	0x00000007
        /*0368*/ 	.word	0x00000000
        /*036c*/ 	.short	0x010a
        /*036e*/ 	.byte	0x3f
	.zero		1


	//   ....[43]....
        /*0370*/ 	.word	0x00007970
        /*0374*/ 	.word	0x00000006
        /*0378*/ 	.word	0x00000000
        /*037c*/ 	.short	0x010a
        /*037e*/ 	.byte	0x3f
	.zero		1


	//   ....[44]....
        /*0380*/ 	.word	0x00007a00
        /*0384*/ 	.word	0x00000005
        /*0388*/ 	.word	0x00000000
        /*038c*/ 	.short	0x010a
        /*038e*/ 	.byte	0x3f
	.zero		1


	//   ....[45]....
        /*0390*/ 	.word	0x00007a70
        /*0394*/ 	.word	0x00000003
        /*0398*/ 	.word	0xfffffff8
        /*039c*/ 	.short	0x010a
        /*039e*/ 	.byte	0x3f
	.zero		1


	//   ....[46]....
        /*03a0*/ 	.word	0x00007ac0
        /*03a4*/ 	.word	0x00000003
        /*03a8*/ 	.word	0x00000000
        /*03ac*/ 	.short	0x010a
        /*03ae*/ 	.byte	0x3f
	.zero		1


	//   ....[47]....
        /*03b0*/ 	.word	0x00007b20
        /*03b4*/ 	.word	0x00000004
        /*03b8*/ 	.word	0x00000000
        /*03bc*/ 	.short	0x010a
        /*03be*/ 	.byte	0x3f
	.zero		1


	//   ....[48]....
        /*03c0*/ 	.word	0x00007b80
        /*03c4*/ 	.word	0x00000003
        /*03c8*/ 	.word	0x00000008
        /*03cc*/ 	.short	0x010a
        /*03ce*/ 	.byte	0x3f
	.zero		1


	//   ....[49]....
        /*03d0*/ 	.word	0x00007c50
        /*03d4*/ 	.word	0x0000000b
        /*03d8*/ 	.word	0x00000048
        /*03dc*/ 	.short	0x010a
        /*03de*/ 	.byte	0x3f
	.zero		1


	//   ....[50]....
        /*03e0*/ 	.word	0x00007d20
        /*03e4*/ 	.word	0x00000007
        /*03e8*/ 	.word	0x00000000
        /*03ec*/ 	.short	0x010a
        /*03ee*/ 	.byte	0x3f
	.zero		1


	//   ....[51]....
        /*03f0*/ 	.word	0x00007d70
        /*03f4*/ 	.word	0x00000006
        /*03f8*/ 	.word	0x00000000
        /*03fc*/ 	.short	0x010a
        /*03fe*/ 	.byte	0x3f
	.zero		1


	//   ....[52]....
        /*0400*/ 	.word	0x00007dc0
        /*0404*/ 	.word	0x00000007
        /*0408*/ 	.word	0x00000000
        /*040c*/ 	.short	0x010a
        /*040e*/ 	.byte	0x3f
	.zero		1


	//   ....[53]....
        /*0410*/ 	.word	0x00007e10
        /*0414*/ 	.word	0x00000006
        /*0418*/ 	.word	0x00000000
        /*041c*/ 	.short	0x010a
        /*041e*/ 	.byte	0x3f
	.zero		1


	//   ....[54]....
        /*0420*/ 	.word	0x00007e60
        /*0424*/ 	.word	0x00000007
        /*0428*/ 	.word	0x00000000
        /*042c*/ 	.short	0x010a
        /*042e*/ 	.byte	0x3f
	.zero		1


	//   ....[55]....
        /*0430*/ 	.word	0x00007eb0
        /*0434*/ 	.word	0x00000006
        /*0438*/ 	.word	0x00000000
        /*043c*/ 	.short	0x010a
        /*043e*/ 	.byte	0x3f
	.zero		1


	//   ....[56]....
        /*0440*/ 	.word	0x00007f00
        /*0444*/ 	.word	0x00000007
        /*0448*/ 	.word	0x00000000
        /*044c*/ 	.short	0x010a
        /*044e*/ 	.byte	0x3f
	.zero		1


	//   ....[57]....
        /*0450*/ 	.word	0x00007f50
        /*0454*/ 	.word	0x00000006
        /*0458*/ 	.word	0x00000000
        /*045c*/ 	.short	0x010a
        /*045e*/ 	.byte	0x3f
	.zero		1


	//----- nvinfo : EIATTR_NUM_MBARRIERS
	.align		4
.L_37:
        /*0460*/ 	.byte	0x03, 0x38
        /*0462*/ 	.short	0x0018


	//----- nvinfo : EIATTR_EXIT_INSTR_OFFSETS
	.align		4
        /*0464*/ 	.byte	0x04, 0x1c
        /*0466*/ 	.short	(.L_39 - .L_38)


	//   ....[0]....
.L_38:
        /*0468*/ 	.word	0x00001250


	//   ....[1]....
        /*046c*/ 	.word	0x000012b0


	//   ....[2]....
        /*0470*/ 	.word	0x000067e0


	//   ....[3]....
        /*0474*/ 	.word	0x00006810


	//   ....[4]....
        /*0478*/ 	.word	0x00007a50


	//----- nvinfo : EIATTR_MAX_THREADS
	.align		4
.L_39:
        /*047c*/ 	.byte	0x04, 0x05
        /*047e*/ 	.short	(.L_41 - .L_40)
.L_40:
        /*0480*/ 	.word	0x00000180
        /*0484*/ 	.word	0x00000001
        /*0488*/ 	.word	0x00000001


	//----- nvinfo : EIATTR_CRS_STACK_SIZE
	.align		4
.L_41:
        /*048c*/ 	.byte	0x04, 0x1e
        /*048e*/ 	.short	(.L_43 - .L_42)
.L_42:
        /*0490*/ 	.word	0x00000000


	//----- nvinfo : EIATTR_CBANK_PARAM_SIZE
	.align		4
.L_43:
        /*0494*/ 	.byte	0x03, 0x19
        /*0496*/ 	.short	0x0470


	//----- nvinfo : EIATTR_PARAM_CBANK
	.align		4
        /*0498*/ 	.byte	0x04, 0x0a
        /*049a*/ 	.short	(.L_45 - .L_44)
	.align		4
.L_44:
        /*049c*/ 	.word	index@(.nv.constant0._ZN7cutlass13device_kernelINS_4gemm6kernel13GemmUniversalIN4cute5tupleIJiiiiEEENS1_10collective13CollectiveMmaINS1_34MainloopSm90TmaGmmaWarpSpecializedILi9ENS5_IJNS4_1CILi1EEESB_SB_EEENS1_32KernelTmaWarpSpecializedPingpongEEENS5_IJNSA_ILi64EEENSA_ILi128EEESF_EEENS_6half_tENS5_IJSB_llEEESI_NS5_IJlSB_lEEENS4_8TiledMMAINS4_8MMA_AtomIJNS4_4SM904GMMA26MMA_64x128x16_F32F16F16_SSILNSO_5MajorE1ELSQ_0ELNSO_7ScaleInE1ELSR_1EEEEEENS4_6LayoutISC_NS5_IJNSA_ILi0EEESV_SV_EEEEENS5_IJNS4_10UnderscoreESY_SY_EEEEENS4_13SM90_TMA_LOADENS4_14ComposedLayoutINS4_7SwizzleILi3ELi4ELi3EEENS4_18smem_ptr_flag_bitsILi16EEENSU_INS5_IJSF_NSA_ILi8EEEEEENS5_IJSB_SF_EEEEEEEvNS4_8identityES11_NS12_IS14_S16_NSU_INS5_IJS17_SF_EEENS5_IJSF_SB_EEEEEEEvS1C_EENS_8epilogue10collective6detail29Sm90TmaWarpSpecializedAdapterINS1J_15DefaultEpilogueISI_SK_SK_NS1I_6thread17LinearCombinationISI_Li1EffLNS1N_9ScaleType4KindE0ELNS_15FloatRoundStyleE2ESI_EENS1_15EpilogueDefaultEEEEEvvEEEEvNT_6ParamsE)
        /*04a0*/ 	.short	0x0210
        /*04a2*/ 	.short	0x0470


	//----- nvinfo : EIATTR_SW_WAR
	.align		4
.L_45:
        /*04a4*/ 	.byte	0x04, 0x36
        /*04a6*/ 	.short	(.L_47 - .L_46)
.L_46:
        /*04a8*/ 	.word	0x00000008
.L_47:


//--------------------- .nv.callgraph             --------------------------
	.section	.nv.callgraph,"",@"SHT_CUDA_CALLGRAPH"
	.align	4
	.sectionentsize	8
	.align		4
        /*0000*/ 	.word	0x00000000
	.align		4
        /*0004*/ 	.word	0xffffffff
	.align		4
        /*0008*/ 	.word	index@(_ZN7cutlass13device_kernelINS_4gemm6kernel13GemmUniversalIN4cute5tupleIJiiiiEEENS1_10collective13CollectiveMmaINS1_34MainloopSm90TmaGmmaWarpSpecializedILi9ENS5_IJNS4_1CILi1EEESB_SB_EEENS1_32KernelTmaWarpSpecializedPingpongEEENS5_IJNSA_ILi64EEENSA_ILi128EEESF_EEENS_6half_tENS5_IJSB_llEEESI_NS5_IJlSB_lEEENS4_8TiledMMAINS4_8MMA_AtomIJNS4_4SM904GMMA26MMA_64x128x16_F32F16F16_SSILNSO_5MajorE1ELSQ_0ELNSO_7ScaleInE1ELSR_1EEEEEENS4_6LayoutISC_NS5_IJNSA_ILi0EEESV_SV_EEEEENS5_IJNS4_10UnderscoreESY_SY_EEEEENS4_13SM90_TMA_LOADENS4_14ComposedLayoutINS4_7SwizzleILi3ELi4ELi3EEENS4_18smem_ptr_flag_bitsILi16EEENSU_INS5_IJSF_NSA_ILi8EEEEEENS5_IJSB_SF_EEEEEEEvNS4_8identityES11_NS12_IS14_S16_NSU_INS5_IJS17_SF_EEENS5_IJSF_SB_EEEEEEEvS1C_EENS_8epilogue10collective6detail29Sm90TmaWarpSpecializedAdapterINS1J_15DefaultEpilogueISI_SK_SK_NS1I_6thread17LinearCombinationISI_Li1EffLNS1N_9ScaleType4KindE0ELNS_15FloatRoundStyleE2ESI_EENS1_15EpilogueDefaultEEEEEvvEEEEvNT_6ParamsE)
	.align		4
        /*000c*/ 	.word	index@(__assertfail)
	.align		4
        /*0010*/ 	.word	0x00000000
	.align		4
        /*0014*/ 	.word	0xfffffffe
	.align		4
        /*0018*/ 	.word	0x00000000
	.align		4
        /*001c*/ 	.word	0xfffffffd
	.align		4
        /*0020*/ 	.word	0x00000000
	.align		4
        /*0024*/ 	.word	0xfffffffc


//--------------------- .nv.constant4             --------------------------
	.section	.nv.constant4,"a",@progbits
	.align	8
	.align		8
.nv.constant4:
        /*0000*/ 	.dword	__assertfail
	.align		8
        /*0008*/ 	.dword	__unnamed_1
	.align		8
        /*0010*/ 	.dword	_ZN40_INTERNAL_8b94e3f7_4_k_cu_9972df50_167574cuda3std3__45__cpo5beginE
	.align		8
        /*0018*/ 	.dword	_ZN40_INTERNAL_8b94e3f7_4_k_cu_9972df50_167574cuda3std3__45__cpo3endE
	.align		8
        /*0020*/ 	.dword	_ZN40_INTERNAL_8b94e3f7_4_k_cu_9972df50_167574cuda3std3__45__cpo6cbeginE
	.align		8
        /*0028*/ 	.dword	_ZN40_INTERNAL_8b94e3f7_4_k_cu_9972df50_167574cuda3std3__45__cpo4cendE
	.align		8
        /*0030*/ 	.dword	_ZN40_INTERNAL_8b94e3f7_4_k_cu_9972df50_167574cuda3std3__442_GLOBAL__N__8b94e3f7_4_k_cu_9972df50_167576ignoreE
	.align		8
        /*0038*/ 	.dword	_ZN40_INTERNAL_8b94e3f7_4_k_cu_9972df50_167574cuda3std3__419piecewise_constructE
	.align		8
        /*0040*/ 	.dword	_ZN40_INTERNAL_8b94e3f7_4_k_cu_9972df50_167574cuda3std3__48in_placeE
	.align		8
        /*0048*/ 	.dword	_ZN40_INTERNAL_8b94e3f7_4_k_cu_9972df50_167574cuda3std6ranges3__45__cpo4swapE
	.align		8
        /*0050*/ 	.dword	_ZN40_INTERNAL_8b94e3f7_4_k_cu_9972df50_167574cuda3std6ranges3__45__cpo9iter_moveE
	.align		8
        /*0058*/ 	.dword	_ZN40_INTERNAL_8b94e3f7_4_k_cu_9972df50_167574cute7productE
	.align		8
        /*0060*/ 	.dword	_ZN40_INTERNAL_8b94e3f7_4_k_cu_9972df50_167574cute1_E
	.align		8
        /*0068*/ 	.dword	$str$22
	.align		8
        /*0070*/ 	.dword	$str$23


//--------------------- .text._ZN7cutlass13device_kernelINS_4gemm6kernel13GemmUniversalIN4cute5tupleIJiiiiEEENS1_10collective13CollectiveMmaINS1_34MainloopSm90TmaGmmaWarpSpecializedILi9ENS5_IJNS4_1CILi1EEESB_SB_EEENS1_32KernelTmaWarpSpecializedPingpongEEENS5_IJNSA_ILi64EEENSA_ILi128EEESF_EEENS_6half_tENS5_IJSB_llEEESI_NS5_IJlSB_lEEENS4_8TiledMMAINS4_8MMA_AtomIJNS4_4SM904GMMA26MMA_64x128x16_F32F16F16_SSILNSO_5MajorE1ELSQ_0ELNSO_7ScaleInE1ELSR_1EEEEEENS4_6LayoutISC_NS5_IJNSA_ILi0EEESV_SV_EEEEENS5_IJNS4_10UnderscoreESY_SY_EEEEENS4_13SM90_TMA_LOADENS4_14ComposedLayoutINS4_7SwizzleILi3ELi4ELi3EEENS4_18smem_ptr_flag_bitsILi16EEENSU_INS5_IJSF_NSA_ILi8EEEEEENS5_IJSB_SF_EEEEEEEvNS4_8identityES11_NS12_IS14_S16_NSU_INS5_IJS17_SF_EEENS5_IJSF_SB_EEEEEEEvS1C_EENS_8epilogue10collective6detail29Sm90TmaWarpSpecializedAdapterINS1J_15DefaultEpilogueISI_SK_SK_NS1I_6thread17LinearCombinationISI_Li1EffLNS1N_9ScaleType4KindE0ELNS_15FloatRoundStyleE2ESI_EENS1_15EpilogueDefaultEEEEEvvEEEEvNT_6ParamsE --------------------------
	.section	.text._ZN7cutlass13device_kernelINS_4gemm6kernel13GemmUniversalIN4cute5tupleIJiiiiEEENS1_10collective13CollectiveMmaINS1_34MainloopSm90TmaGmmaWarpSpecializedILi9ENS5_IJNS4_1CILi1EEESB_SB_EEENS1_32KernelTmaWarpSpecializedPingpongEEENS5_IJNSA_ILi64EEENSA_ILi128EEESF_EEENS_6half_tENS5_IJSB_llEEESI_NS5_IJlSB_lEEENS4_8TiledMMAINS4_8MMA_AtomIJNS4_4SM904GMMA26MMA_64x128x16_F32F16F16_SSILNSO_5MajorE1ELSQ_0ELNSO_7ScaleInE1ELSR_1EEEEEENS4_6LayoutISC_NS5_IJNSA_ILi0EEESV_SV_EEEEENS5_IJNS4_10UnderscoreESY_SY_EEEEENS4_13SM90_TMA_LOADENS4_14ComposedLayoutINS4_7SwizzleILi3ELi4ELi3EEENS4_18smem_ptr_flag_bitsILi16EEENSU_INS5_IJSF_NSA_ILi8EEEEEENS5_IJSB_SF_EEEEEEEvNS4_8identityES11_NS12_IS14_S16_NSU_INS5_IJS17_SF_EEENS5_IJSF_SB_EEEEEEEvS1C_EENS_8epilogue10collective6detail29Sm90TmaWarpSpecializedAdapterINS1J_15DefaultEpilogueISI_SK_SK_NS1I_6thread17LinearCombinationISI_Li1EffLNS1N_9ScaleType4KindE0ELNS_15FloatRoundStyleE2ESI_EENS1_15EpilogueDefaultEEEEEvvEEEEvNT_6ParamsE,"ax",@progbits
	.align	128
.text._ZN7cutlass13device_kernelINS_4gemm6kernel13GemmUniversalIN4cute5tupleIJiiiiEEENS1_10collective13CollectiveMmaINS1_34MainloopSm90TmaGmmaWarpSpecializedILi9ENS5_IJNS4_1CILi1EEESB_SB_EEENS1_32KernelTmaWarpSpecializedPingpongEEENS5_IJNSA_ILi64EEENSA_ILi128EEESF_EEENS_6half_tENS5_IJSB_llEEESI_NS5_IJlSB_lEEENS4_8TiledMMAINS4_8MMA_AtomIJNS4_4SM904GMMA26MMA_64x128x16_F32F16F16_SSILNSO_5MajorE1ELSQ_0ELNSO_7ScaleInE1ELSR_1EEEEEENS4_6LayoutISC_NS5_IJNSA_ILi0EEESV_SV_EEEEENS5_IJNS4_10UnderscoreESY_SY_EEEEENS4_13SM90_TMA_LOADENS4_14ComposedLayoutINS4_7SwizzleILi3ELi4ELi3EEENS4_18smem_ptr_flag_bitsILi16EEENSU_INS5_IJSF_NSA_ILi8EEEEEENS5_IJSB_SF_EEEEEEEvNS4_8identityES11_NS12_IS14_S16_NSU_INS5_IJS17_SF_EEENS5_IJSF_SB_EEEEEEEvS1C_EENS_8epilogue10collective6detail29Sm90TmaWarpSpecializedAdapterINS1J_15DefaultEpilogueISI_SK_SK_NS1I_6thread17LinearCombinationISI_Li1EffLNS1N_9ScaleType4KindE0ELNS_15FloatRoundStyleE2ESI_EENS1_15EpilogueDefaultEEEEEvvEEEEvNT_6ParamsE:
        .type           _ZN7cutlass13device_kernelINS_4gemm6kernel13GemmUniversalIN4cute5tupleIJiiiiEEENS1_10collective13CollectiveMmaINS1_34MainloopSm90TmaGmmaWarpSpecializedILi9ENS5_IJNS4_1CILi1EEESB_SB_EEENS1_32KernelTmaWarpSpecializedPingpongEEENS5_IJNSA_ILi64EEENSA_ILi128EEESF_EEENS_6half_tENS5_IJSB_llEEESI_NS5_IJlSB_lEEENS4_8TiledMMAINS4_8MMA_AtomIJNS4_4SM904GMMA26MMA_64x128x16_F32F16F16_SSILNSO_5MajorE1ELSQ_0ELNSO_7ScaleInE1ELSR_1EEEEEENS4_6LayoutISC_NS5_IJNSA_ILi0EEESV_SV_EEEEENS5_IJNS4_10UnderscoreESY_SY_EEEEENS4_13SM90_TMA_LOADENS4_14ComposedLayoutINS4_7SwizzleILi3ELi4ELi3EEENS4_18smem_ptr_flag_bitsILi16EEENSU_INS5_IJSF_NSA_ILi8EEEEEENS5_IJSB_SF_EEEEEEEvNS4_8identityES11_NS12_IS14_S16_NSU_INS5_IJS17_SF_EEENS5_IJSF_SB_EEEEEEEvS1C_EENS_8epilogue10collective6detail29Sm90TmaWarpSpecializedAdapterINS1J_15DefaultEpilogueISI_SK_SK_NS1I_6thread17LinearCombinationISI_Li1EffLNS1N_9ScaleType4KindE0ELNS_15FloatRoundStyleE2ESI_EENS1_15EpilogueDefaultEEEEEvvEEEEvNT_6ParamsE,@function
        .size           _ZN7cutlass13device_kernelINS_4gemm6kernel13GemmUniversalIN4cute5tupleIJiiiiEEENS1_10collective13CollectiveMmaINS1_34MainloopSm90TmaGmmaWarpSpecializedILi9ENS5_IJNS4_1CILi1EEESB_SB_EEENS1_32KernelTmaWarpSpecializedPingpongEEENS5_IJNSA_ILi64EEENSA_ILi128EEESF_EEENS_6half_tENS5_IJSB_llEEESI_NS5_IJlSB_lEEENS4_8TiledMMAINS4_8MMA_AtomIJNS4_4SM904GMMA26MMA_64x128x16_F32F16F16_SSILNSO_5MajorE1ELSQ_0ELNSO_7ScaleInE1ELSR_1EEEEEENS4_6LayoutISC_NS5_IJNSA_ILi0EEESV_SV_EEEEENS5_IJNS4_10UnderscoreESY_SY_EEEEENS4_13SM90_TMA_LOADENS4_14ComposedLayoutINS4_7SwizzleILi3ELi4ELi3EEENS4_18smem_ptr_flag_bitsILi16EEENSU_INS5_IJSF_NSA_ILi8EEEEEENS5_IJSB_SF_EEEEEEEvNS4_8identityES11_NS12_IS14_S16_NSU_INS5_IJS17_SF_EEENS5_IJSF_SB_EEEEEEEvS1C_EENS_8epilogue10collective6detail29Sm90TmaWarpSpecializedAdapterINS1J_15DefaultEpilogueISI_SK_SK_NS1I_6thread17LinearCombinationISI_Li1EffLNS1N_9ScaleType4KindE0ELNS_15FloatRoundStyleE2ESI_EENS1_15EpilogueDefaultEEEEEvvEEEEvNT_6ParamsE,(.L_x_208 - _ZN7cutlass13device_kernelINS_4gemm6kernel13GemmUniversalIN4cute5tupleIJiiiiEEENS1_10collective13CollectiveMmaINS1_34MainloopSm90TmaGmmaWarpSpecializedILi9ENS5_IJNS4_1CILi1EEESB_SB_EEENS1_32KernelTmaWarpSpecializedPingpongEEENS5_IJNSA_ILi64EEENSA_ILi128EEESF_EEENS_6half_tENS5_IJSB_llEEESI_NS5_IJlSB_lEEENS4_8TiledMMAINS4_8MMA_AtomIJNS4_4SM904GMMA26MMA_64x128x16_F32F16F16_SSILNSO_5MajorE1ELSQ_0ELNSO_7ScaleInE1ELSR_1EEEEEENS4_6LayoutISC_NS5_IJNSA_ILi0EEESV_SV_EEEEENS5_IJNS4_10UnderscoreESY_SY_EEEEENS4_13SM90_TMA_LOADENS4_14ComposedLayoutINS4_7SwizzleILi3ELi4ELi3EEENS4_18smem_ptr_flag_bitsILi16EEENSU_INS5_IJSF_NSA_ILi8EEEEEENS5_IJSB_SF_EEEEEEEvNS4_8identityES11_NS12_IS14_S16_NSU_INS5_IJS17_SF_EEENS5_IJSF_SB_EEEEEEEvS1C_EENS_8epilogue10collective6detail29Sm90TmaWarpSpecializedAdapterINS1J_15DefaultEpilogueISI_SK_SK_NS1I_6thread17LinearCombinationISI_Li1EffLNS1N_9ScaleType4KindE0ELNS_15FloatRoundStyleE2ESI_EENS1_15EpilogueDefaultEEEEEvvEEEEvNT_6ParamsE)
        .other          _ZN7cutlass13device_kernelINS_4gemm6kernel13GemmUniversalIN4cute5tupleIJiiiiEEENS1_10collective13CollectiveMmaINS1_34MainloopSm90TmaGmmaWarpSpecializedILi9ENS5_IJNS4_1CILi1EEESB_SB_EEENS1_32KernelTmaWarpSpecializedPingpongEEENS5_IJNSA_ILi64EEENSA_ILi128EEESF_EEENS_6half_tENS5_IJSB_llEEESI_NS5_IJlSB_lEEENS4_8TiledMMAINS4_8MMA_AtomIJNS4_4SM904GMMA26MMA_64x128x16_F32F16F16_SSILNSO_5MajorE1ELSQ_0ELNSO_7ScaleInE1ELSR_1EEEEEENS4_6LayoutISC_NS5_IJNSA_ILi0EEESV_SV_EEEEENS5_IJNS4_10UnderscoreESY_SY_EEEEENS4_13SM90_TMA_LOADENS4_14ComposedLayoutINS4_7SwizzleILi3ELi4ELi3EEENS4_18smem_ptr_flag_bitsILi16EEENSU_INS5_IJSF_NSA_ILi8EEEEEENS5_IJSB_SF_EEEEEEEvNS4_8identityES11_NS12_IS14_S16_NSU_INS5_IJS17_SF_EEENS5_IJSF_SB_EEEEEEEvS1C_EENS_8epilogue10collective6detail29Sm90TmaWarpSpecializedAdapterINS1J_15DefaultEpilogueISI_SK_SK_NS1I_6thread17LinearCombinationISI_Li1EffLNS1N_9ScaleType4KindE0ELNS_15FloatRoundStyleE2ESI_EENS1_15EpilogueDefaultEEEEEvvEEEEvNT_6ParamsE,@"STO_CUDA_ENTRY STV_DEFAULT"
_ZN7cutlass13device_kernelINS_4gemm6kernel13GemmUniversalIN4cute5tupleIJiiiiEEENS1_10collective13CollectiveMmaINS1_34MainloopSm90TmaGmmaWarpSpecializedILi9ENS5_IJNS4_1CILi1EEESB_SB_EEENS1_32KernelTmaWarpSpecializedPingpongEEENS5_IJNSA_ILi64EEENSA_ILi128EEESF_EEENS_6half_tENS5_IJSB_llEEESI_NS5_IJlSB_lEEENS4_8TiledMMAINS4_8MMA_AtomIJNS4_4SM904GMMA26MMA_64x128x16_F32F16F16_SSILNSO_5MajorE1ELSQ_0ELNSO_7ScaleInE1ELSR_1EEEEEENS4_6LayoutISC_NS5_IJNSA_ILi0EEESV_SV_EEEEENS5_IJNS4_10UnderscoreESY_SY_EEEEENS4_13SM90_TMA_LOADENS4_14ComposedLayoutINS4_7SwizzleILi3ELi4ELi3EEENS4_18smem_ptr_flag_bitsILi16EEENSU_INS5_IJSF_NSA_ILi8EEEEEENS5_IJSB_SF_EEEEEEEvNS4_8identityES11_NS12_IS14_S16_NSU_INS5_IJS17_SF_EEENS5_IJSF_SB_EEEEEEEvS1C_EENS_8epilogue10collective6detail29Sm90TmaWarpSpecializedAdapterINS1J_15DefaultEpilogueISI_SK_SK_NS1I_6thread17LinearCombinationISI_Li1EffLNS1N_9ScaleType4KindE0ELNS_15FloatRoundStyleE2ESI_EENS1_15EpilogueDefaultEEEEEvvEEEEvNT_6ParamsE:
[----:B------:R-:W0:Y:S02]  /*0000*/  LDC R1, c[0x0][0x28] ;  /* 0x00000a00ff017b82 */ /* 0x000e240000000800 */
[----:B0-----:R-:W-:Y:S01]  /*0010*/  VIADD R1, R1, 0xfffffff8 ;  /* 0xfffffff801017836 */ /* 0x001fe20000000000 */
[----:B------:R-:W0:Y:S01]  /*0020*/  S2R R4, SR_TID.X ;  /* 0x0000000000047919 */ /* 0x000e220000002100 */
[----:B------:R-:W-:Y:S01]  /*0030*/  ELECT P0, URZ, PT ;  /* 0x00000000003f782f */ /* 0x000fe20003800000 */
[----:B------:R-:W-:Y:S01]  /*0040*/  BSSY B0, `(.L_x_0) ;  /* 0x000000f000007945 */ /* 0x000fe20003800000 */
[--C-:B0-----:R-:W-:Y:S02]  /*0050*/  SHF.R.U32.HI R0, RZ, 0x5, R4.reuse ;  /* 0x00000005ff007819 */ /* 0x101fe40000011604 */
[----:B------:R-:W-:-:S03]  /*0060*/  SHF.R.U32.HI R5, RZ, 0x7, R4 ;  /* 0x00000007ff057819 */ /* 0x000fc60000011604 */
[----:B------:R-:W0:Y:S04]  /*0070*/  SHFL.IDX PT, R2, R0, RZ, 0x1f ;  /* 0x00001fff00027589 */ /* 0x000e2800000e0000 */
[----:B------:R1:W2:Y:S01]  /*0080*/  SHFL.IDX PT, R7, R5, RZ, 0x1f ;  /* 0x00001fff05077589 */ /* 0x0002a200000e0000 */
[----:B0-----:R-:W-:-:S13]  /*0090*/  ISETP.NE.OR P0, PT, R2, RZ, !P0 ;  /* 0x000000ff0200720c */ /* 0x001fda0004705670 */
[----:B-12---:R-:W-:Y:S05]  /*00a0*/  @P0 BRA `(.L_x_1) ;  /* 0x0000000000200947 */ /* 0x006fea0003800000 */
[----:B------:R-:W-:Y:S02]  /*00b0*/  ULDC.64 UR4, c[0x0][0x198] ;  /* 0x0000660000047ab9 */ /* 0x000fe40000000a00 */
[----:B------:R-:W-:Y:S02]  /*00c0*/  UIADD3 UR6, UP0, UR4, 0xf0, URZ ;  /* 0x000000f004067890 */ /* 0x000fe4000ff1e03f */
[----:B------:R-:W-:Y:S02]  /*00d0*/  UIADD3 UR4, UP1, UR4, 0x1f0, URZ ;  /* 0x000001f004047890 */ /* 0x000fe4000ff3e03f */
[----:B------:R-:W-:Y:S02]  /*00e0*/  UIADD3.X UR7, URZ, UR5, URZ, UP0, !UPT ;  /* 0x000000053f077290 */ /* 0x000fe400087fe43f */
[----:B------:R-:W-:-:S07]  /*00f0*/  UIADD3.X UR5, URZ, UR5, URZ, UP1, !UPT ;  /* 0x000000053f057290 */ /* 0x000fce0008ffe43f */
[----:B------:R0:W-:Y:S02]  /*0100*/  UTMACCTL.PF [UR6] ;  /* 0x00000000060079b9 */ /* 0x0001e40008040000 */
[----:B------:R0:W-:Y:S02]  /*0110*/  UTMACCTL.PF [UR4] ;  /* 0x00000000040079b9 */ /* 0x0001e40008040000 */
[----:B0-----:R-:W-:Y:S01]  /*0120*/  NOP ;  /* 0x0000000000007918 */ /* 0x001fe20000000000 */
.L_x_1:
[----:B------:R-:W-:Y:S05]  /*0130*/  BSYNC B0 ;  /* 0x0000000000007941 */ /* 0x000fea0003800000 */
.L_x_0:
[----:B------:R-:W0:Y:S02]  /*0140*/  SHFL.IDX PT, R3, R0, RZ, 0x1f ;  /* 0x00001fff00037589 */ /* 0x000e2400000e0000 */
[----:B0-----:R-:W-:-:S13]  /*0150*/  ISETP.NE.AND P0, PT, R3, RZ, PT ;  /* 0x000000ff0300720c */ /* 0x001fda0003f05270 */
[----:B------:R-:W-:Y:S05]  /*0160*/  @P0 BRA `(.L_x_2) ;  /* 0x00000000008c0947 */ /* 0x000fea0003800000 */
[----:B------:R-:W-:Y:S01]  /*0170*/  ELECT P0, URZ, PT ;  /* 0x00000000003f782f */ /* 0x000fe20003800000 */
[----:B------:R-:W-:-:S12]  /*0180*/  BSSY B0, `(.L_x_2) ;  /* 0x0000021000007945 */ /* 0x000fd80003800000 */
[----:B------:R-:W-:Y:S05]  /*0190*/  @!P0 BRA `(.L_x_3) ;  /* 0x00000000007c8947 */ /* 0x000fea0003800000 */
[----:B------:R-:W0:Y:S01]  /*01a0*/  S2UR UR8, SR_CgaCtaId ;  /* 0x00000000000879c3 */ /* 0x000e220000008800 */
[----:B------:R-:W-:Y:S01]  /*01b0*/  UMOV UR4, 0x400 ;  /* 0x0000040000047882 */ /* 0x000fe20000000000 */
[----:B------:R-:W-:Y:S01]  /*01c0*/  UMOV UR5, 0x1 ;  /* 0x0000000100057882 */ /* 0x000fe20000000000 */
[----:B------:R-:W-:Y:S02]  /*01d0*/  UMOV UR6, 0x80 ;  /* 0x0000008000067882 */ /* 0x000fe40000000000 */
[----:B------:R-:W-:-:S04]  /*01e0*/  UIADD3 UR6, -UR6, 0x100000, URZ ;  /* 0x0010000006067890 */ /* 0x000fc8000fffe13f */
[----:B------:R-:W-:Y:S02]  /*01f0*/  USHF.L.U32 UR7, UR6, 0xb, URZ ;  /* 0x0000000b06077899 */ /* 0x000fe4000800063f */
[----:B------:R-:W-:Y:S02]  /*0200*/  USHF.L.U32 UR6, UR6, 0x1, URZ ;  /* 0x0000000106067899 */ /* 0x000fe4000800063f */
[----:B0-----:R-:W-:Y:S02]  /*0210*/  ULEA UR8, UR8, UR4, 0x18 ;  /* 0x0000000408087291 */ /* 0x001fe4000f8ec03f */
[----:B------:R-:W-:-:S04]  /*0220*/  UIADD3 UR4, -UR5, 0x100000, URZ ;  /* 0x0010000005047890 */ /* 0x000fc8000fffe13f */
[----:B------:R-:W-:Y:S02]  /*0230*/  USHF.L.U32 UR5, UR4, 0xb, URZ ;  /* 0x0000000b04057899 */ /* 0x000fe4000800063f */
[----:B------:R-:W-:Y:S01]  /*0240*/  USHF.L.U32 UR4, UR4, 0x1, URZ ;  /* 0x0000000104047899 */ /* 0x000fe2000800063f */
[----:B------:R-:W0:Y:S11]  /*0250*/  FENCE.VIEW.ASYNC.S ;  /* 0x00000000000073c6 */ /* 0x000e360000000000 */
[----:B0-----:R0:W1:Y:S01]  /*0260*/  SYNCS.EXCH.64 URZ, [UR8], UR4 ;  /* 0x00000004083f75b2 */ /* 0x0010620008000100 */
[----:B------:R0:W2:Y:S01]  /*0270*/  SYNCS.EXCH.64 URZ, [UR8+0x48], UR6 ;  /* 0x00004806083f75b2 */ /* 0x0000a20008000100 */
[----:B------:R0:W3:Y:S01]  /*0280*/  SYNCS.EXCH.64 URZ, [UR8+0x8], UR4 ;  /* 0x00000804083f75b2 */ /* 0x0000e20008000100 */
[----:B------:R0:W4:Y:S01]  /*0290*/  SYNCS.EXCH.64 URZ, [UR8+0x50], UR6 ;  /* 0x00005006083f75b2 */ /* 0x0001220008000100 */
[----:B------:R0:W0:Y:S01]  /*02a0*/  SYNCS.EXCH.64 URZ, [UR8+0x10], UR4 ;  /* 0x00001004083f75b2 */ /* 0x0000220008000100 */
        /* <DEDUP_REMOVED lines=13> */
[----:B------:R-:W-:Y:S01]  /*0380*/  NOP ;  /* 0x0000000000007918 */ /* 0x000fe20000000000 */
.L_x_3:
[----:B0-----:R-:W-:Y:S05]  /*0390*/  BSYNC B0 ;  /* 0x0000000000007941 */ /* 0x001fea0003800000 */
.L_x_2:
[----:B------:R-:W0:Y:S01]  /*03a0*/  SHFL.IDX PT, R6, R0, RZ, 0x1f ;  /* 0x00001fff00067589 */ /* 0x000e2200000e0000 */
[----:B------:R-:W-:Y:S01]  /*03b0*/  ELECT P0, URZ, PT ;  /* 0x00000000003f782f */ /* 0x000fe20003800000 */
[----:B------:R-:W-:Y:S01]  /*03c0*/  NOP ;  /* 0x0000000000007918 */ /* 0x000fe20000000000 */
[----:B------:R-:W-:Y:S01]  /*03d0*/  ELECT P1, URZ, PT ;  /* 0x00000000003f782f */ /* 0x000fe20003820000 */
[----:B------:R-:W5:Y:S01]  /*03e0*/  SHFL.IDX PT, R3, R0, RZ, 0x1f ;  /* 0x00001fff00037589 */ /* 0x000f6200000e0000 */
[----:B------:R-:W-:Y:S01]  /*03f0*/  UMOV UR4, 0x20 ;  /* 0x0000002000047882 */ /* 0x000fe20000000000 */
[----:B------:R-:W-:Y:S01]  /*0400*/  UMOV UR11, 0x80 ;  /* 0x00000080000b7882 */ /* 0x000fe20000000000 */
[----:B------:R-:W-:Y:S01]  /*0410*/  NOP ;  /* 0x0000000000007918 */ /* 0x000fe20000000000 */
[----:B------:R-:W1:Y:S01]  /*0420*/  SHFL.IDX PT, R5, R5, RZ, 0x1f ;  /* 0x00001fff05057589 */ /* 0x000e6200000e0000 */
[C---:B------:R-:W-:Y:S01]  /*0430*/  VIADD R31, R7.reuse, 0xffffffff ;  /* 0xffffffff071f7836 */ /* 0x040fe20000000000 */
[----:B------:R-:W-:Y:S01]  /*0440*/  ULDC.64 UR36, c[0x0][0x208] ;  /* 0x0000820000247ab9 */ /* 0x000fe20000000a00 */
[----:B------:R-:W-:-:S03]  /*0450*/  ISETP.NE.AND P2, PT, R7, RZ, PT ;  /* 0x000000ff0700720c */ /* 0x000fc60003f45270 */
[----:B------:R-:W-:Y:S02]  /*0460*/  ISETP.GE.U32.AND P3, PT, R31, 0x2, PT ;  /* 0x000000021f00780c */ /* 0x000fe40003f66070 */
[----:B0-----:R-:W-:Y:S02]  /*0470*/  ISETP.NE.OR P0, PT, R6, RZ, !P0 ;  /* 0x000000ff0600720c */ /* 0x001fe40004705670 */
[----:B-----5:R-:W-:Y:S02]  /*0480*/  ISETP.NE.OR P1, PT, R3, RZ, !P1 ;  /* 0x000000ff0300720c */ /* 0x020fe40004f25670 */
[----:B------:R-:W-:Y:S02]  /*0490*/  SHF.R.S32.HI R3, RZ, 0x1f, R2 ;  /* 0x0000001fff037819 */ /* 0x000fe40000011402 */
[----:B-1----:R-:W-:Y:S02]  /*04a0*/  R2UR UR43, R5 ;  /* 0x00000000052b72ca */ /* 0x002fe400000e0000 */
[----:B------:R-:W-:-:S05]  /*04b0*/  LEA.HI R3, R3, R2, RZ, 0x2 ;  /* 0x0000000203037211 */ /* 0x000fca00078f10ff */
[----:B------:R-:W-:Y:S01]  /*04c0*/  VOTEU.ALL UP0, P0 ;  /* 0x00000000003f7886 */ /* 0x000fe20000000000 */
[----:B------:R-:W-:Y:S01]  /*04d0*/  LOP3.LUT R3, R3, 0xfffffffc, RZ, 0xc0, !PT ;  /* 0xfffffffc03037812 */ /* 0x000fe200078ec0ff */
[----:B------:R-:W-:-:S03]  /*04e0*/  VOTEU.ALL UP1, P1 ;  /* 0x00000000003f7886 */ /* 0x000fc60000820000 */
[----:B------:R-:W0:Y:S01]  /*04f0*/  @!UP0 S2UR UR7, SR_CgaCtaId ;  /* 0x00000000000789c3 */ /* 0x000e220000008800 */
[----:B------:R-:W-:Y:S01]  /*0500*/  @!UP0 UMOV UR6, 0x400 ;  /* 0x0000040000068882 */ /* 0x000fe20000000000 */
[----:B------:R-:W-:-:S04]  /*0510*/  @!UP0 UIADD3 UR4, -UR4, 0x100000, URZ ;  /* 0x0010000004048890 */ /* 0x000fc8000fffe13f */
[----:B------:R-:W-:Y:S02]  /*0520*/  @!UP0 USHF.L.U32 UR5, UR4, 0xb, URZ ;  /* 0x0000000b04058899 */ /* 0x000fe4000800063f */
[----:B------:R-:W-:Y:S01]  /*0530*/  @!UP0 USHF.L.U32 UR4, UR4, 0x1, URZ ;  /* 0x0000000104048899 */ /* 0x000fe2000800063f */
[----:B------:R-:W-:Y:S01]  /*0540*/  IMAD.IADD R14, R2, 0x1, -R3 ;  /* 0x00000001020e7824 */ /* 0x000fe200078e0a03 */
[----:B------:R-:W-:Y:S01]  /*0550*/  @!UP1 UMOV UR9, 0x400 ;  /* 0x0000040000099882 */ /* 0x000fe20000000000 */
[----:B------:R-:W-:Y:S01]  /*0560*/  VOTEU.ALL UP2, P1 ;  /* 0x00000000003f7886 */ /* 0x000fe20000840000 */
[----:B------:R-:W-:Y:S01]  /*0570*/  VOTEU.ALL UP3, P1 ;  /* 0x00000000003f7886 */ /* 0x000fe20000860000 */
[----:B------:R-:W-:Y:S01]  /*0580*/  VOTEU.ALL UP4, P1 ;  /* 0x00000000003f7886 */ /* 0x000fe20000880000 */
[----:B------:R-:W1:Y:S01]  /*0590*/  @!UP1 S2UR UR10, SR_CgaCtaId ;  /* 0x00000000000a99c3 */ /* 0x000e620000008800 */
[----:B------:R-:W-:Y:S01]  /*05a0*/  VOTEU.ALL UP5, P1 ;  /* 0x00000000003f7886 */ /* 0x000fe200008a0000 */
[----:B------:R-:W-:-:S04]  /*05b0*/  SHF.R.S32.HI R3, RZ, 0x1f, R4 ;  /* 0x0000001fff037819 */ /* 0x000fc80000011404 */
[----:B------:R-:W-:-:S04]  /*05c0*/  LEA.HI R3, R3, R4, RZ, 0x7 ;  /* 0x0000000403037211 */ /* 0x000fc800078f38ff */
[----:B------:R-:W-:-:S05]  /*05d0*/  LOP3.LUT R3, R3, 0xffffff80, RZ, 0xc0, !PT ;  /* 0xffffff8003037812 */ /* 0x000fca00078ec0ff */
[----:B------:R-:W-:Y:S01]  /*05e0*/  IMAD.IADD R5, R4, 0x1, -R3 ;  /* 0x0000000104057824 */ /* 0x000fe200078e0a03 */
[----:B0-----:R-:W-:Y:S02]  /*05f0*/  @!UP0 ULEA UR8, UR7, UR6, 0x18 ;  /* 0x0000000607088291 */ /* 0x001fe4000f8ec03f */
[----:B------:R-:W-:-:S04]  /*0600*/  @!UP1 UIADD3 UR6, -UR11, 0x100000, URZ ;  /* 0x001000000b069890 */ /* 0x000fc8000fffe13f */
[----:B------:R-:W-:Y:S02]  /*0610*/  @!UP1 USHF.L.U32 UR7, UR6, 0xb, URZ ;  /* 0x0000000b06079899 */ /* 0x000fe4000800063f */
[----:B------:R-:W-:Y:S01]  /*0620*/  @!UP1 USHF.L.U32 UR6, UR6, 0x1, URZ ;  /* 0x0000000106069899 */ /* 0x000fe2000800063f */
[----:B------:R-:W-:Y:S01]  /*0630*/  VOTEU.ALL UP0, P0 ;  /* 0x00000000003f7886 */ /* 0x000fe20000000000 */
[----:B-1----:R-:W-:Y:S01]  /*0640*/  @!UP1 ULEA UR9, UR10, UR9, 0x18 ;  /* 0x000000090a099291 */ /* 0x002fe2000f8ec03f */
[----:B------:R-:W-:Y:S02]  /*0650*/  VOTEU.ALL UP1, P0 ;  /* 0x00000000003f7886 */ /* 0x000fe40000020000 */
[----:B------:R-:W-:Y:S01]  /*0660*/  ULDC.64 UR10, c[0x0][0x598] ;  /* 0x00016600000a7ab9 */ /* 0x000fe20000000a00 */
[----:B------:R-:W-:Y:S01]  /*0670*/  ISETP.NE.AND P0, PT, R14, 0x3, PT ;  /* 0x000000030e00780c */ /* 0x000fe20003f05270 */
[----:B------:R-:W0:Y:S02]  /*0680*/  FENCE.VIEW.ASYNC.S ;  /* 0x00000000000073c6 */ /* 0x000e240000000000 */
[----:B0-----:R0:W2:Y:S01]  /*0690*/  @!UP0 SYNCS.EXCH.64 URZ, [UR8+0xc0], UR4 ;  /* 0x0000c004083f85b2 */ /* 0x0010a20008000100 */
[----:B------:R-:W-:-:S02]  /*06a0*/  ISETP.NE.U32.AND P1, PT, RZ, UR10, PT ;  /* 0x0000000aff007c0c */ /* 0x000fc4000bf25070 */
[----:B------:R-:W-:Y:S02]  /*06b0*/  ISETP.EQ.OR P0, PT, R14, RZ, !P0 ;  /* 0x000000ff0e00720c */ /* 0x000fe40004702670 */
[----:B------:R-:W-:Y:S02]  /*06c0*/  ISETP.NE.AND.EX P1, PT, RZ, UR11, PT, P1 ;  /* 0x0000000bff007c0c */ /* 0x000fe4000bf25310 */
[----:B------:R-:W-:-:S04]  /*06d0*/  ISETP.EQ.AND P0, PT, R7, RZ, P0 ;  /* 0x000000ff0700720c */ /* 0x000fc80000702270 */
[----:B------:R-:W-:-:S04]  /*06e0*/  SEL R23, RZ, 0x1, !P0 ;  /* 0x00000001ff177807 */ /* 0x000fc80004000000 */
[----:B------:R-:W-:Y:S01]  /*06f0*/  SEL R23, R23, 0x2, P3 ;  /* 0x0000000217177807 */ /* 0x000fe20001800000 */
[----:B------:R0:W2:Y:S01]  /*0700*/  @!UP1 SYNCS.EXCH.64 URZ, [UR8+0xc8], UR4 ;  /* 0x0000c804083f95b2 */ /* 0x0000a20008000100 */
[----:B------:R-:W-:Y:S01]  /*0710*/  NOP ;  /* 0x0000000000007918 */ /* 0x000fe20000000000 */
[----:B------:R0:W2:Y:S01]  /*0720*/  @!UP2 SYNCS.EXCH.64 URZ, [UR9+0xa0], UR6 ;  /* 0x0000a006093fa5b2 */ /* 0x0000a20008000100 */
[----:B------:R0:W2:Y:S01]  /*0730*/  @!UP3 SYNCS.EXCH.64 URZ, [UR9+0xa8], UR6 ;  /* 0x0000a806093fb5b2 */ /* 0x0000a20008000100 */
[----:B------:R0:W2:Y:S01]  /*0740*/  @!UP4 SYNCS.EXCH.64 URZ, [UR9+0xb0], UR6 ;  /* 0x0000b006093fc5b2 */ /* 0x0000a20008000100 */
[----:B------:R0:W2:Y:S01]  /*0750*/  @!UP5 SYNCS.EXCH.64 URZ, [UR9+0xb8], UR6 ;  /* 0x0000b806093fd5b2 */ /* 0x0000a20008000100 */
[----:B------:R-:W-:Y:S01]  /*0760*/  NOP ;  /* 0x0000000000007918 */ /* 0x000fe20000000000 */
[----:B--234-:R-:W-:Y:S06]  /*0770*/  BAR.SYNC.DEFER_BLOCKING 0x0 ;  /* 0x0000000000007b1d */ /* 0x01cfec0000010000 */
[----:B0-----:R-:W-:Y:S05]  /*0780*/  @!P1 BRA `(.L_x_4) ;  /* 0x00000000001c9947 */ /* 0x001fea0003800000 */
[----:B------:R-:W0:Y:S02]  /*0790*/  LDC.64 R2, c[0x0][0x598] ;  /* 0x00016600ff027b82 */ /* 0x000e240000000a00 */
[----:B0-----:R-:W2:Y:S02]  /*07a0*/  LDG.E.64 R2, desc[UR36][R2.64] ;  /* 0x0000002402027981 */ /* 0x001ea4000c1e1b00 */
[----:B--2---:R-:W-:-:S04]  /*07b0*/  ISETP.NE.U32.AND P0, PT, R2, RZ, PT ;  /* 0x000000ff0200720c */ /* 0x004fc80003f05070 */
[----:B------:R-:W-:-:S13]  /*07c0*/  ISETP.NE.AND.EX P0, PT, R3, RZ, PT, P0 ;  /* 0x000000ff0300720c */ /* 0x000fda0003f05300 */
[----:B------:R-:W-:Y:S05]  /*07d0*/  @!P0 BRA `(.L_x_4) ;  /* 0x0000000000088947 */ /* 0x000fea0003800000 */
[----:B------:R1:W5:Y:S01]  /*07e0*/  LD.E R88, desc[UR36][R2.64] ;  /* 0x0000002402587980 */ /* 0x000362000c101900 */
[----:B------:R-:W-:Y:S05]  /*07f0*/  BRA `(.L_x_5) ;  /* 0x0000000000247947 */ /* 0x000fea0003800000 */
.L_x_4:
[----:B------:R-:W-:Y:S02]  /*0800*/  ULDC.64 UR4, c[0x0][0x588] ;  /* 0x0001620000047ab9 */ /* 0x000fe40000000a00 */
[----:B------:R-:W-:-:S04]  /*0810*/  ISETP.NE.U32.AND P0, PT, RZ, UR4, PT ;  /* 0x00000004ff007c0c */ /* 0x000fc8000bf05070 */
[----:B------:R-:W-:-:S13]  /*0820*/  ISETP.NE.AND.EX P0, PT, RZ, UR5, PT, P0 ;  /* 0x00000005ff007c0c */ /* 0x000fda000bf05300 */
[----:B------:R-:W-:Y:S05]  /*0830*/  @!P0 BRA `(.L_x_6) ;  /* 0x00000000000c8947 */ /* 0x000fea0003800000 */
[----:B------:R-:W0:Y:S02]  /*0840*/  LDC.64 R88, c[0x0][0x588] ;  /* 0x00016200ff587b82 */ /* 0x000e240000000a00 */
[----:B0-----:R0:W5:Y:S01]  /*0850*/  LDG.E R88, desc[UR36][R88.64] ;  /* 0x0000002458587981 */ /* 0x001162000c1e1900 */
[----:B------:R-:W-:Y:S05]  /*0860*/  BRA `(.L_x_5) ;  /* 0x0000000000087947 */ /* 0x000fea0003800000 */
.L_x_6:
[----:B------:R-:W-:Y:S02]  /*0870*/  ULDC UR4, c[0x0][0x580] ;  /* 0x0001600000047ab9 */ /* 0x000fe40000000800 */
[----:B------:R-:W-:-:S07]  /*0880*/  IMAD.U32 R88, RZ, RZ, UR4 ;  /* 0x00000004ff587e24 */ /* 0x000fce000f8e00ff */
.L_x_5:
[----:B------:R-:W-:Y:S02]  /*0890*/  ULDC.64 UR4, c[0x0][0x5a0] ;  /* 0x0001680000047ab9 */ /* 0x000fe40000000a00 */
[----:B------:R-:W-:-:S04]  /*08a0*/  ISETP.NE.U32.AND P0, PT, RZ, UR4, PT ;  /* 0x00000004ff007c0c */ /* 0x000fc8000bf05070 */
[----:B------:R-:W-:-:S13]  /*08b0*/  ISETP.NE.AND.EX P0, PT, RZ, UR5, PT, P0 ;  /* 0x00000005ff007c0c */ /* 0x000fda000bf05300 */
[----:B------:R-:W-:Y:S05]  /*08c0*/  @!P0 BRA `(.L_x_7) ;  /* 0x00000000001c8947 */ /* 0x000fea0003800000 */
[----:B-1----:R-:W1:Y:S02]  /*08d0*/  LDC.64 R2, c[0x0][0x5a0] ;  /* 0x00016800ff027b82 */ /* 0x002e640000000a00 */
[----:B-1----:R-:W2:Y:S02]  /*08e0*/  LDG.E.64 R2, desc[UR36][R2.64] ;  /* 0x0000002402027981 */ /* 0x002ea4000c1e1b00 */
[----:B--2---:R-:W-:-:S04]  /*08f0*/  ISETP.NE.U32.AND P0, PT, R2, RZ, PT ;  /* 0x000000ff0200720c */ /* 0x004fc80003f05070 */
[----:B------:R-:W-:-:S13]  /*0900*/  ISETP.NE.AND.EX P0, PT, R3, RZ, PT, P0 ;  /* 0x000000ff0300720c */ /* 0x000fda0003f05300 */
[----:B------:R-:W-:Y:S05]  /*0910*/  @!P0 BRA `(.L_x_7) ;  /* 0x0000000000088947 */ /* 0x000fea0003800000 */
[----:B0-----:R2:W5:Y:S01]  /*0920*/  LD.E R89, desc[UR36][R2.64] ;  /* 0x0000002402597980 */ /* 0x001562000c101900 */
[----:B------:R-:W-:Y:S05]  /*0930*/  BRA `(.L_x_8) ;  /* 0x0000000000247947 */ /* 0x000fea0003800000 */
.L_x_7:
[----:B------:R-:W-:Y:S02]  /*0940*/  ULDC.64 UR4, c[0x0][0x590] ;  /* 0x0001640000047ab9 */ /* 0x000fe40000000a00 */
[----:B------:R-:W-:-:S04]  /*0950*/  ISETP.NE.U32.AND P0, PT, RZ, UR4, PT ;  /* 0x00000004ff007c0c */ /* 0x000fc8000bf05070 */
[----:B------:R-:W-:-:S13]  /*0960*/  ISETP.NE.AND.EX P0, PT, RZ, UR5, PT, P0 ;  /* 0x00000005ff007c0c */ /* 0x000fda000bf05300 */
[----:B------:R-:W-:Y:S05]  /*0970*/  @!P0 BRA `(.L_x_9) ;  /* 0x00000000000c8947 */ /* 0x000fea0003800000 */
[----:B-1----:R-:W0:Y:S02]  /*0980*/  LDC.64 R2, c[0x0][0x590] ;  /* 0x00016400ff027b82 */ /* 0x002e240000000a00 */
[----:B0-----:R0:W5:Y:S01]  /*0990*/  LDG.E R89, desc[UR36][R2.64] ;  /* 0x0000002402597981 */ /* 0x001162000c1e1900 */
[----:B------:R-:W-:Y:S05]  /*09a0*/  BRA `(.L_x_8) ;  /* 0x0000000000087947 */ /* 0x000fea0003800000 */
.L_x_9:
[----:B------:R-:W-:Y:S02]  /*09b0*/  ULDC UR4, c[0x0][0x584] ;  /* 0x0001610000047ab9 */ /* 0x000fe40000000800 */
[----:B0-----:R-:W-:-:S07]  /*09c0*/  IMAD.U32 R89, RZ, RZ, UR4 ;  /* 0x00000004ff597e24 */ /* 0x001fce000f8e00ff */
.L_x_8:
[----:B012---:R-:W0:Y:S01]  /*09d0*/  LDC R2, c[0x0][0x65c] ;  /* 0x00019700ff027b82 */ /* 0x007e220000000800 */
[----:B------:R-:W1:Y:S01]  /*09e0*/  S2R R15, SR_CTAID.Y ;  /* 0x00000000000f7919 */ /* 0x000e620000002600 */
[----:B------:R-:W-:Y:S01]  /*09f0*/  ULDC UR6, c[0x0][0x28c] ;  /* 0x0000a30000067ab9 */ /* 0x000fe20000000800 */
[----:B------:R-:W-:Y:S01]  /*0a00*/  ISETP.NE.AND P0, PT, R7, 0x2, PT ;  /* 0x000000020700780c */ /* 0x000fe20003f05270 */
[----:B------:R-:W-:Y:S01]  /*0a10*/  UIADD3 UR6, UR6, 0x3f, URZ ;  /* 0x0000003f06067890 */ /* 0x000fe2000fffe03f */
[----:B------:R-:W2:Y:S01]  /*0a20*/  S2R R6, SR_CTAID.X ;  /* 0x0000000000067919 */ /* 0x000ea20000002500 */
[----:B------:R-:W-:Y:S01]  /*0a30*/  UMOV UR38, URZ ;  /* 0x0000003f00267c82 */ /* 0x000fe20008000000 */
[----:B------:R-:W-:Y:S01]  /*0a40*/  UMOV UR39, URZ ;  /* 0x0000003f00277c82 */ /* 0x000fe20008000000 */
[----:B------:R-:W-:Y:S01]  /*0a50*/  USHF.R.S32.HI UR7, URZ, 0x1f, UR6 ;  /* 0x0000001f3f077899 */ /* 0x000fe20008011406 */
[----:B------:R-:W-:-:S03]  /*0a60*/  ULDC.64 UR8, c[0x0][0x650] ;  /* 0x0001940000087ab9 */ /* 0x000fc60000000a00 */
[----:B------:R-:W-:-:S04]  /*0a70*/  ULEA.HI UR7, UR7, UR6, URZ, 0x6 ;  /* 0x0000000607077291 */ /* 0x000fc8000f8f303f */
[----:B------:R-:W-:Y:S01]  /*0a80*/  USHF.R.S32.HI UR40, URZ, 0x6, UR7 ;  /* 0x000000063f287899 */ /* 0x000fe20008011407 */
[----:B0-----:R-:W-:-:S13]  /*0a90*/  ISETP.NE.AND P1, PT, R2, 0x1, PT ;  /* 0x000000010200780c */ /* 0x001fda0003f25270 */
[----:B------:R-:W2:Y:S01]  /*0aa0*/  @P1 LDC R17, c[0x0][0x10] ;  /* 0x00000400ff111b82 */ /* 0x000ea20000000800 */
[----:B-1----:R-:W-:Y:S02]  /*0ab0*/  @P1 IMAD.MOV.U32 R8, RZ, RZ, R15 ;  /* 0x000000ffff081224 */ /* 0x002fe400078e000f */
[----:B------:R-:W-:Y:S02]  /*0ac0*/  @P1 IMAD.MOV.U32 R9, RZ, RZ, RZ ;  /* 0x000000ffff091224 */ /* 0x000fe400078e00ff */
[----:B------:R-:W-:-:S03]  /*0ad0*/  @P1 IMAD.MOV.U32 R7, RZ, RZ, RZ ;  /* 0x000000ffff071224 */ /* 0x000fc600078e00ff */
[----:B------:R-:W0:Y:S01]  /*0ae0*/  @!P1 LDC R3, c[0x0][0xc] ;  /* 0x00000300ff039b82 */ /* 0x000e220000000800 */
[----:B------:R-:W-:Y:S01]  /*0af0*/  ULDC UR4, c[0x0][0xc] ;  /* 0x0000030000047ab9 */ /* 0x000fe20000000800 */
[----:B------:R-:W-:Y:S02]  /*0b00*/  ULDC UR5, c[0x0][0x10] ;  /* 0x0000040000057ab9 */ /* 0x000fe40000000800 */
[----:B------:R-:W-:-:S04]  /*0b10*/  UIMAD.WIDE.U32 UR4, UR4, UR5, URZ ;  /* 0x00000005040472a5 */ /* 0x000fc8000f8e003f */
[----:B------:R-:W1:Y:S01]  /*0b20*/  LDC R0, c[0x0][0x14] ;  /* 0x00000500ff007b82 */ /* 0x000e620000000800 */
[----:B--2---:R-:W-:-:S04]  /*0b30*/  @P1 IMAD.WIDE.U32 R16, R6, R17, R8 ;  /* 0x0000001106101225 */ /* 0x004fc800078e0008 */
[----:B------:R-:W-:Y:S02]  /*0b40*/  @P1 IMAD.IADD R17, R17, 0x1, R7 ;  /* 0x0000000111111824 */ /* 0x000fe400078e0207 */
[----:B------:R-:W-:Y:S02]  /*0b50*/  IMAD.MOV.U32 R7, RZ, RZ, RZ ;  /* 0x000000ffff077224 */ /* 0x000fe400078e00ff */
[----:B0-----:R-:W-:-:S04]  /*0b60*/  @!P1 IMAD.WIDE.U32 R8, R3, R15, R6 ;  /* 0x0000000f03089225 */ /* 0x001fc800078e0006 */
[----:B------:R-:W-:Y:S02]  /*0b70*/  @!P1 IMAD.MOV.U32 R16, RZ, RZ, R8 ;  /* 0x000000ffff109224 */ /* 0x000fe400078e0008 */
[----:B-1----:R-:W-:-:S04]  /*0b80*/  IMAD.WIDE.U32 R10, R0, UR4, RZ ;  /* 0x00000004000a7c25 */ /* 0x002fc8000f8e00ff */
[----:B------:R-:W-:Y:S01]  /*0b90*/  IMAD R3, R0, UR5, RZ ;  /* 0x0000000500037c24 */ /* 0x000fe2000f8e02ff */
[----:B------:R0:W-:Y:S01]  /*0ba0*/  STL.64 [R1], R10 ;  /* 0x0000000a01007387 */ /* 0x0001e20000100a00 */
[----:B------:R-:W-:Y:S02]  /*0bb0*/  @!P1 IMAD.MOV.U32 R17, RZ, RZ, R9 ;  /* 0x000000ffff119224 */ /* 0x000fe400078e0009 */
[----:B------:R-:W-:Y:S01]  /*0bc0*/  IMAD.IADD R0, R11, 0x1, R3 ;  /* 0x000000010b007824 */ /* 0x000fe200078e0203 */
[----:B------:R-:W-:Y:S06]  /*0bd0*/  @P0 BRA `(.L_x_10) ;  /* 0x0000000000200947 */ /* 0x000fec0003800000 */
[----:B------:R-:W-:Y:S01]  /*0be0*/  UISETP.GE.U32.AND UP0, UPT, UR40, 0x9, UPT ;  /* 0x000000092800788c */ /* 0x000fe2000bf06070 */
[----:B------:R-:W-:Y:S01]  /*0bf0*/  IADD3 R16, P0, R16, R10, RZ ;  /* 0x0000000a10107210 */ /* 0x000fe20007f1e0ff */
[----:B------:R-:W-:Y:S01]  /*0c00*/  UIMAD.WIDE.U32 UR4, UR40, 0x38e38e39, URZ ;  /* 0x38e38e39280478a5 */ /* 0x000fe2000f8e003f */
[----:B------:R-:W-:-:S03]  /*0c10*/  UMOV UR39, URZ ;  /* 0x0000003f00277c82 */ /* 0x000fc60008000000 */
[----:B------:R-:W-:Y:S01]  /*0c20*/  USHF.R.U32.HI UR4, URZ, 0x1, UR5 ;  /* 0x000000013f047899 */ /* 0x000fe20008011605 */
[----:B------:R-:W-:-:S03]  /*0c30*/  IMAD.X R17, R0, 0x1, R17, P0 ;  /* 0x0000000100117824 */ /* 0x000fc600000e0611 */
[----:B------:R-:W-:Y:S02]  /*0c40*/  UIMAD UR38, UR4, -0x9, UR40 ;  /* 0xfffffff7042678a4 */ /* 0x000fe4000f8e0228 */
[----:B------:R-:W-:-:S12]  /*0c50*/  @UP0 ULOP3.LUT UR39, UR4, 0x1, URZ, 0xc0, !UPT ;  /* 0x0000000104270892 */ /* 0x000fd8000f8ec03f */
.L_x_10:
[----:B------:R-:W-:Y:S01]  /*0c60*/  ISETP.GE.U32.AND P0, PT, R16, UR8, PT ;  /* 0x0000000810007c0c */ /* 0x000fe2000bf06070 */
[----:B------:R-:W-:Y:S01]  /*0c70*/  IMAD.MOV.U32 R22, RZ, RZ, -0x1 ;  /* 0xffffffffff167424 */ /* 0x000fe200078e00ff */
[----:B------:R-:W-:Y:S01]  /*0c80*/  PRMT R3, RZ, 0x7610, R3 ;  /* 0x00007610ff037816 */ /* 0x000fe20000000003 */
[----:B------:R-:W-:Y:S01]  /*0c90*/  IMAD.MOV.U32 R18, RZ, RZ, -0x1 ;  /* 0xffffffffff127424 */ /* 0x000fe200078e00ff */
[----:B------:R-:W-:Y:S01]  /*0ca0*/  ISETP.GE.U32.AND.EX P0, PT, R17, UR9, PT, P0 ;  /* 0x0000000911007c0c */ /* 0x000fe2000bf06100 */
[----:B------:R-:W-:-:S12]  /*0cb0*/  IMAD.MOV.U32 R19, RZ, RZ, -0x1 ;  /* 0xffffffffff137424 */ /* 0x000fd800078e00ff */
[----:B------:R-:W-:Y:S05]  /*0cc0*/  @P0 BRA `(.L_x_11) ;  /* 0x0000000400580947 */ /* 0x000fea0003800000 */
[----:B------:R-:W1:Y:S01]  /*0cd0*/  LDC.64 R20, c[0x0][0x628] ;  /* 0x00018a00ff147b82 */ /* 0x000e620000000a00 */
[----:B------:R-:W-:Y:S02]  /*0ce0*/  IMAD.MOV.U32 R8, RZ, RZ, R16 ;  /* 0x000000ffff087224 */ /* 0x000fe400078e0010 */
[----:B------:R-:W-:-:S05]  /*0cf0*/  IMAD.MOV.U32 R9, RZ, RZ, R17 ;  /* 0x000000ffff097224 */ /* 0x000fca00078e0011 */
[----:B------:R-:W2:Y:S08]  /*0d00*/  LDC R18, c[0x0][0x630] ;  /* 0x00018c00ff127b82 */ /* 0x000eb00000000800 */
[----:B------:R-:W3:Y:S01]  /*0d10*/  LDC.64 R24, c[0x0][0x620] ;  /* 0x00018800ff187b82 */ /* 0x000ee20000000a00 */
[----:B-1----:R-:W-:-:S04]  /*0d20*/  ISETP.NE.U32.AND P0, PT, R20, RZ, PT ;  /* 0x000000ff1400720c */ /* 0x002fc80003f05070 */
[----:B------:R-:W-:-:S13]  /*0d30*/  ISETP.NE.AND.EX P0, PT, R21, RZ, PT, P0 ;  /* 0x000000ff1500720c */ /* 0x000fda0003f05300 */
[----:B--23--:R-:W-:Y:S05]  /*0d40*/  @!P0 BRA `(.L_x_12) ;  /* 0x0000000000288947 */ /* 0x00cfea0003800000 */
[----:B------:R-:W1:Y:S02]  /*0d50*/  LDC R3, c[0x0][0x634] ;  /* 0x00018d00ff037b82 */ /* 0x000e640000000800 */
[----:B-1----:R-:W-:-:S05]  /*0d60*/  IADD3 R3, P0, R16, R3, RZ ;  /* 0x0000000310037210 */ /* 0x002fca0007f1e0ff */
[----:B------:R-:W-:-:S04]  /*0d70*/  IMAD.X R19, RZ, RZ, R17, P0 ;  /* 0x000000ffff137224 */ /* 0x000fc800000e0611 */
[----:B------:R-:W-:-:S04]  /*0d80*/  IMAD.WIDE.U32 R8, R19, R20, RZ ;  /* 0x0000001413087225 */ /* 0x000fc800078e00ff */
[----:B0-----:R-:W-:-:S04]  /*0d90*/  IMAD.WIDE.U32 R10, P0, R3, R21, R8 ;  /* 0x00000015030a7225 */ /* 0x001fc80007800008 */
[----:B------:R-:W-:-:S04]  /*0da0*/  IMAD.WIDE.U32 R8, R3, R20, RZ ;  /* 0x0000001403087225 */ /* 0x000fc800078e00ff */
[----:B------:R-:W-:Y:S01]  /*0db0*/  IMAD.X R13, RZ, RZ, RZ, P0 ;  /* 0x000000ffff0d7224 */ /* 0x000fe200000e06ff */
[----:B------:R-:W-:Y:S01]  /*0dc0*/  IADD3 RZ, P0, R9, R10, RZ ;  /* 0x0000000a09ff7210 */ /* 0x000fe20007f1e0ff */
[----:B------:R-:W-:-:S04]  /*0dd0*/  IMAD.MOV.U32 R12, RZ, RZ, R11 ;  /* 0x000000ffff0c7224 */ /* 0x000fc800078e000b */
[----:B------:R-:W-:-:S08]  /*0de0*/  IMAD.WIDE.U32.X R8, R19, R21, R12, P0 ;  /* 0x0000001513087225 */ /* 0x000fd000000e040c */
.L_x_12:
[-CC-:B------:R-:W-:Y:S01]  /*0df0*/  SHF.R.U64 R30, R8, R18.reuse, R9.reuse ;  /* 0x00000012081e7219 */ /* 0x180fe20000001209 */
[----:B------:R-:W1:Y:S01]  /*0e00*/  LDC R12, c[0x0][0x618] ;  /* 0x00018600ff0c7b82 */ /* 0x000e620000000800 */
[----:B------:R-:W-:Y:S01]  /*0e10*/  SHF.R.U32.HI R7, RZ, R18, R9 ;  /* 0x00000012ff077219 */ /* 0x000fe20000011609 */
[----:B------:R-:W-:Y:S01]  /*0e20*/  ULDC UR4, c[0x0][0x150] ;  /* 0x0000540000047ab9 */ /* 0x000fe20000000800 */
[----:B0-----:R-:W-:Y:S02]  /*0e30*/  IADD3 R11, P0, RZ, -R30, RZ ;  /* 0x8000001eff0b7210 */ /* 0x001fe40007f1e0ff */
[----:B------:R-:W-:-:S03]  /*0e40*/  I2FP.F32.U32 R3, R6 ;  /* 0x0000000600037245 */ /* 0x000fc60000201000 */
[----:B------:R-:W0:Y:S01]  /*0e50*/  LDC.64 R26, c[0x0][0x640] ;  /* 0x00019000ff1a7b82 */ /* 0x000e220000000a00 */
[----:B------:R-:W-:Y:S02]  /*0e60*/  IMAD.X R13, RZ, RZ, ~R7, P0 ;  /* 0x000000ffff0d7224 */ /* 0x000fe400000e0e07 */
[----:B------:R-:W-:Y:S01]  /*0e70*/  FMUL R3, R3, UR4 ;  /* 0x0000000403037c20 */ /* 0x000fe20008400000 */
[----:B------:R-:W-:Y:S01]  /*0e80*/  IMAD.WIDE.U32 R8, R11, R24, R16 ;  /* 0x000000180b087225 */ /* 0x000fe200078e0010 */
[----:B------:R-:W-:-:S03]  /*0e90*/  ULDC UR4, c[0x0][0x154] ;  /* 0x0000550000047ab9 */ /* 0x000fc60000000800 */
[----:B------:R-:W-:Y:S01]  /*0ea0*/  IMAD R10, R13, R24, RZ ;  /* 0x000000180d0a7224 */ /* 0x000fe200078e02ff */
[----:B------:R-:W2:Y:S01]  /*0eb0*/  LDC R7, c[0x0][0x144] ;  /* 0x00005100ff077b82 */ /* 0x000ea20000000800 */
[----:B------:R-:W3:Y:S02]  /*0ec0*/  F2I.U32.TRUNC.NTZ R3, R3 ;  /* 0x0000000300037305 */ /* 0x000ee4000020f000 */
[----:B------:R-:W-:-:S04]  /*0ed0*/  IMAD R11, R11, R25, R10 ;  /* 0x000000190b0b7224 */ /* 0x000fc800078e020a */
[----:B------:R-:W-:Y:S01]  /*0ee0*/  IMAD.IADD R9, R9, 0x1, R11 ;  /* 0x0000000109097824 */ /* 0x000fe200078e020b */
[----:B------:R-:W4:Y:S01]  /*0ef0*/  LDC R18, c[0x0][0x608] ;  /* 0x00018200ff127b82 */ /* 0x000f220000000800 */
[----:B------:R-:W-:-:S03]  /*0f00*/  IMAD.MOV.U32 R11, RZ, RZ, -0x1 ;  /* 0xffffffffff0b7424 */ /* 0x000fc600078e00ff */
[-C--:B-1----:R-:W-:Y:S02]  /*0f10*/  SHF.R.U64 R22, R8, R12.reuse, R9 ;  /* 0x0000000c08167219 */ /* 0x082fe40000001209 */
[----:B------:R-:W-:Y:S02]  /*0f20*/  I2FP.F32.U32 R8, R15 ;  /* 0x0000000f00087245 */ /* 0x000fe40000201000 */
[----:B------:R-:W1:Y:S01]  /*0f30*/  LDC R24, c[0x0][0x658] ;  /* 0x00019600ff187b82 */ /* 0x000e620000000800 */
[----:B0-----:R-:W-:Y:S01]  /*0f40*/  ISETP.NE.U32.AND P0, PT, R26, RZ, PT ;  /* 0x000000ff1a00720c */ /* 0x001fe20003f05070 */
[----:B---3--:R-:W-:Y:S01]  /*0f50*/  IMAD.MOV R10, RZ, RZ, -R3 ;  /* 0x000000ffff0a7224 */ /* 0x008fe200078e0a03 */
[----:B------:R-:W-:Y:S01]  /*0f60*/  SHF.R.U32.HI R9, RZ, R12, R9 ;  /* 0x0000000cff097219 */ /* 0x000fe20000011609 */
[----:B------:R-:W-:Y:S01]  /*0f70*/  FMUL R8, R8, UR4 ;  /* 0x0000000408087c20 */ /* 0x000fe20008400000 */
[----:B------:R-:W-:-:S03]  /*0f80*/  ISETP.NE.AND.EX P0, PT, R27, RZ, PT, P0 ;  /* 0x000000ff1b00720c */ /* 0x000fc60003f05300 */
[----:B------:R-:W0:Y:S01]  /*0f90*/  LDC R20, c[0x0][0x148] ;  /* 0x00005200ff147b82 */ /* 0x000e220000000800 */
[----:B--2---:R-:W-:-:S07]  /*0fa0*/  IMAD R3, R7, R10, R6 ;  /* 0x0000000a07037224 */ /* 0x004fce00078e0206 */
[----:B------:R-:W2:Y:S01]  /*0fb0*/  LDC R21, c[0x0][0x600] ;  /* 0x00018000ff157b82 */ /* 0x000ea20000000800 */
[-CC-:B----4-:R-:W-:Y:S02]  /*0fc0*/  SHF.R.U64 R32, R22, R18.reuse, R9.reuse ;  /* 0x0000001216207219 */ /* 0x190fe40000001209 */
[----:B------:R-:W-:Y:S01]  /*0fd0*/  SHF.R.U32.HI R7, RZ, R18, R9 ;  /* 0x00000012ff077219 */ /* 0x000fe20000011609 */
[----:B------:R-:W-:Y:S01]  /*0fe0*/  IMAD.MOV.U32 R9, RZ, RZ, 0x1 ;  /* 0x00000001ff097424 */ /* 0x000fe200078e00ff */
[----:B------:R3:W4:Y:S03]  /*0ff0*/  F2I.U32.TRUNC.NTZ R18, R8 ;  /* 0x0000000800127305 */ /* 0x000726000020f000 */
[----:B------:R-:W0:Y:S01]  /*1000*/  LDC R25, c[0x0][0x648] ;  /* 0x00019200ff197b82 */ /* 0x000e220000000800 */
[-C--:B-1----:R-:W-:Y:S02]  /*1010*/  SHF.L.U32 R6, R11, R24.reuse, RZ ;  /* 0x000000180b067219 */ /* 0x082fe400000006ff */
[----:B------:R-:W-:-:S02]  /*1020*/  SHF.R.U64 R34, R32, R24, R7 ;  /* 0x0000001820227219 */ /* 0x000fc40000001207 */
[----:B------:R-:W-:Y:S02]  /*1030*/  LOP3.LUT R13, RZ, R6, RZ, 0x33, !PT ;  /* 0x00000006ff0d7212 */ /* 0x000fe400078e33ff */
[-C--:B------:R-:W-:Y:S01]  /*1040*/  SHF.R.U32.HI R7, RZ, R24.reuse, R7 ;  /* 0x00000018ff077219 */ /* 0x080fe20000011607 */
[----:B------:R-:W1:Y:S01]  /*1050*/  LDC R29, c[0x0][0x638] ;  /* 0x00018e00ff1d7b82 */ /* 0x000e620000000800 */
[----:B------:R-:W-:Y:S01]  /*1060*/  SHF.L.U32 R12, R9, R24, RZ ;  /* 0x00000018090c7219 */ /* 0x000fe200000006ff */
[----:B------:R-:W-:-:S06]  /*1070*/  IMAD.MOV.U32 R6, RZ, RZ, R34 ;  /* 0x000000ffff067224 */ /* 0x000fcc00078e0022 */
[----:B------:R-:W0:Y:S01]  /*1080*/  LDC R28, c[0x0][0x610] ;  /* 0x00018400ff1c7b82 */ /* 0x000e220000000800 */
[----:B---34-:R-:W-:Y:S05]  /*1090*/  @!P0 BRA `(.L_x_13) ;  /* 0x0000000000288947 */ /* 0x018fea0003800000 */
[----:B------:R-:W3:Y:S02]  /*10a0*/  LDC R11, c[0x0][0x64c] ;  /* 0x00019300ff0b7b82 */ /* 0x000ee40000000800 */
[----:B---3--:R-:W-:-:S05]  /*10b0*/  IADD3 R11, P0, R34, R11, RZ ;  /* 0x0000000b220b7210 */ /* 0x008fca0007f1e0ff */
[----:B------:R-:W-:-:S04]  /*10c0*/  IMAD.X R19, RZ, RZ, R7, P0 ;  /* 0x000000ffff137224 */ /* 0x000fc800000e0607 */
[----:B------:R-:W-:-:S04]  /*10d0*/  IMAD.WIDE.U32 R6, R19, R26, RZ ;  /* 0x0000001a13067225 */ /* 0x000fc800078e00ff */
[----:B------:R-:W-:-:S04]  /*10e0*/  IMAD.WIDE.U32 R8, P0, R11, R27, R6 ;  /* 0x0000001b0b087225 */ /* 0x000fc80007800006 */
[----:B------:R-:W-:-:S04]  /*10f0*/  IMAD.WIDE.U32 R6, R11, R26, RZ ;  /* 0x0000001a0b067225 */ /* 0x000fc800078e00ff */
[----:B------:R-:W-:Y:S01]  /*1100*/  IMAD.X R11, RZ, RZ, RZ, P0 ;  /* 0x000000ffff0b7224 */ /* 0x000fe200000e06ff */
[----:B------:R-:W-:Y:S01]  /*1110*/  IADD3 RZ, P0, R7, R8, RZ ;  /* 0x0000000807ff7210 */ /* 0x000fe20007f1e0ff */
[----:B------:R-:W-:-:S04]  /*1120*/  IMAD.MOV.U32 R10, RZ, RZ, R9 ;  /* 0x000000ffff0a7224 */ /* 0x000fc800078e0009 */
[----:B------:R-:W-:-:S08]  /*1130*/  IMAD.WIDE.U32.X R6, R19, R27, R10, P0 ;  /* 0x0000001b13067225 */ /* 0x000fd000000e040a */
.L_x_13:
[----:B0-----:R-:W-:Y:S01]  /*1140*/  SHF.R.U64 R6, R6, R25, R7 ;  /* 0x0000001906067219 */ /* 0x001fe20000001207 */
[----:B--2---:R-:W-:Y:S01]  /*1150*/  VIADD R7, R21, 0xffffffff ;  /* 0xffffffff15077836 */ /* 0x004fe20000000000 */
[----:B------:R-:W-:Y:S01]  /*1160*/  LOP3.LUT R13, R32, R13, RZ, 0xc0, !PT ;  /* 0x0000000d200d7212 */ /* 0x000fe200078ec0ff */
[----:B------:R-:W-:Y:S02]  /*1170*/  IMAD.MOV R18, RZ, RZ, -R18 ;  /* 0x000000ffff127224 */ /* 0x000fe400078e0a12 */
[----:B------:R-:W-:Y:S01]  /*1180*/  IMAD.MOV R8, RZ, RZ, -R6 ;  /* 0x000000ffff087224 */ /* 0x000fe200078e0a06 */
[----:B------:R-:W-:Y:S01]  /*1190*/  LOP3.LUT R7, R22, R7, RZ, 0xc0, !PT ;  /* 0x0000000716077212 */ /* 0x000fe200078ec0ff */
[----:B------:R-:W-:Y:S02]  /*11a0*/  IMAD R12, R12, R6, R13 ;  /* 0x000000060c0c7224 */ /* 0x000fe400078e020d */
[----:B------:R-:W-:Y:S02]  /*11b0*/  @P1 IMAD R3, R20, R18, R15 ;  /* 0x0000001214031224 */ /* 0x000fe400078e020f */
[----:B-1----:R-:W-:-:S02]  /*11c0*/  IMAD R6, R8, R29, R34 ;  /* 0x0000001d08067224 */ /* 0x002fc400078e0222 */
[----:B------:R-:W-:Y:S02]  /*11d0*/  IMAD R22, R12, R28, R3 ;  /* 0x0000001c0c167224 */ /* 0x000fe400078e0203 */
[----:B------:R-:W-:Y:S02]  /*11e0*/  IMAD R7, R6, R21, R7 ;  /* 0x0000001506077224 */ /* 0x000fe400078e0207 */
[----:B------:R-:W-:Y:S02]  /*11f0*/  IMAD.MOV.U32 R3, RZ, RZ, 0x1 ;  /* 0x00000001ff037424 */ /* 0x000fe400078e00ff */
[----:B------:R-:W-:Y:S01]  /*1200*/  IMAD.MOV.U32 R19, RZ, RZ, R30 ;  /* 0x000000ffff137224 */ /* 0x000fe200078e001e */
[----:B------:R-:W-:Y:S02]  /*1210*/  SEL R18, R7, R22, !P1 ;  /* 0x0000001607127207 */ /* 0x000fe40004800000 */
[----:B------:R-:W-:-:S07]  /*1220*/  SEL R22, R22, R7, !P1 ;  /* 0x0000000716167207 */ /* 0x000fce0004800000 */
.L_x_11:
[----:B------:R-:W-:Y:S05]  /*1230*/  @!P2 BRA `(.L_x_14) ;  /* 0x00000054006ca947 */ /* 0x000fea0003800000 */
[----:B------:R-:W-:-:S13]  /*1240*/  ISETP.GT.U32.AND P0, PT, R31, 0x1, PT ;  /* 0x000000011f00780c */ /* 0x000fda0003f04070 */
[----:B------:R-:W-:Y:S05]  /*1250*/  @P0 EXIT ;  /* 0x000000000000094d */ /* 0x000fea0003800000 */
.L_x_15:
[----:B------:R-:W-:-:S08]  /*1260*/  NOP ;  /* 0x0000000000007918 */ /* 0x000fd00000000000 */
[----:B------:R-:W1:Y:S02]  /*1270*/  USETMAXREG.TRY_ALLOC.CTAPOOL UP0, 0xe8 ;  /* 0x000000e8000079c8 */ /* 0x000e640008000600 */
[----:B-1----:R-:W-:-:S13]  /*1280*/  PLOP3.LUT P0, PT, PT, PT, UP0, 0x80, 0x0 ;  /* 0x000000000000781c */ /* 0x002fda0003f0f008 */
[----:B------:R-:W-:Y:S05]  /*1290*/  @!P0 BRA `(.L_x_15) ;  /* 0xfffffffc00f08947 */ /* 0x000fea000383ffff */
[----:B------:R-:W-:-:S13]  /*12a0*/  LOP3.LUT P0, RZ, R3, 0xff, RZ, 0xc0, !PT ;  /* 0x000000ff03ff7812 */ /* 0x000fda000780c0ff */
[----:B------:R-:W-:Y:S05]  /*12b0*/  @!P0 EXIT ;  /* 0x000000000000894d */ /* 0x000fea0003800000 */
[----:B------:R-:W2:Y:S01]  /*12c0*/  LDL.64 R8, [R1] ;  /* 0x0000000001087983 */ /* 0x000ea20000100a00 */
[----:B------:R-:W-:Y:S01]  /*12d0*/  SHF.R.S32.HI R4, RZ, 0x1f, R5 ;  /* 0x0000001fff047819 */ /* 0x000fe20000011405 */
[----:B------:R-:W1:Y:S01]  /*12e0*/  S2UR UR4, SR_CgaCtaId ;  /* 0x00000000000479c3 */ /* 0x000e620000008800 */
[----:B------:R-:W-:Y:S01]  /*12f0*/  UISETP.LT.AND UP0, UPT, UR40, 0x1, UPT ;  /* 0x000000012800788c */ /* 0x000fe2000bf01270 */
[----:B------:R-:W-:Y:S01]  /*1300*/  LOP3.LUT R102, R23, 0x1, RZ, 0xfc, !PT ;  /* 0x0000000117667812 */ /* 0x000fe200078efcff */
[----:B------:R-:W-:Y:S01]  /*1310*/  UIADD3 UR5, UR43, -0x1, URZ ;  /* 0xffffffff2b057890 */ /* 0x000fe2000fffe03f */
[CC--:B------:R-:W-:Y:S01]  /*1320*/  LEA.HI R3, R4.reuse, R5.reuse, RZ, 0x2 ;  /* 0x0000000504037211 */ /* 0x0c0fe200078f10ff */
[----:B------:R-:W-:Y:S01]  /*1330*/  USEL UR42, UR40, 0x1, UP0 ;  /* 0x00000001282a7887 */ /* 0x000fe20008000000 */
[----:B------:R-:W-:Y:S01]  /*1340*/  LEA.HI R4, R4, R5, RZ, 0x5 ;  /* 0x0000000504047211 */ /* 0x000fe200078f28ff */
[----:B------:R-:W-:Y:S01]  /*1350*/  UMOV UR41, 0x400 ;  /* 0x0000040000297882 */ /* 0x000fe20000000000 */
[--C-:B------:R-:W-:Y:S01]  /*1360*/  SHF.R.S32.HI R90, RZ, 0x2, R3.reuse ;  /* 0x00000002ff5a7819 */ /* 0x100fe20000011403 */
[----:B------:R-:W3:Y:S01]  /*1370*/  LDC R96, c[0x0][0x658] ;  /* 0x00019600ff607b82 */ /* 0x000ee20000000800 */
[----:B------:R-:W-:Y:S01]  /*1380*/  SHF.R.S32.HI R7, RZ, 0x1f, R3 ;  /* 0x0000001fff077819 */ /* 0x000fe20000011403 */
[----:B------:R-:W-:Y:S01]  /*1390*/  UISETP.NE.AND UP0, UPT, UR5, URZ, UPT ;  /* 0x0000003f0500728c */ /* 0x000fe2000bf05270 */
[----:B------:R-:W-:Y:S01]  /*13a0*/  LOP3.LUT R6, R3, 0xfffffffc, RZ, 0xc0, !PT ;  /* 0xfffffffc03067812 */ /* 0x000fe200078ec0ff */
[----:B------:R-:W-:Y:S01]  /*13b0*/  ULDC UR6, c[0x0][0x284] ;  /* 0x0000a10000067ab9 */ /* 0x000fe20000000800 */
[----:B------:R-:W-:Y:S01]  /*13c0*/  LEA.HI R7, R7, R90, RZ, 0x3 ;  /* 0x0000005a07077211 */ /* 0x000fe200078f18ff */
[----:B------:R-:W-:Y:S01]  /*13d0*/  USHF.L.U32 UR45, UR40, 0x1, URZ ;  /* 0x00000001282d7899 */ /* 0x000fe2000800063f */
[----:B------:R-:W-:Y:S01]  /*13e0*/  SHF.R.S32.HI R3, RZ, 0x5, R4 ;  /* 0x00000005ff037819 */ /* 0x000fe20000011404 */
[----:B------:R-:W4:Y:S01]  /*13f0*/  LDC.64 R94, c[0x0][0x5c8] ;  /* 0x00017200ff5e7b82 */ /* 0x000f220000000a00 */
[----:B------:R-:W-:Y:S01]  /*1400*/  LOP3.LUT R7, R7, 0xfffffff8, RZ, 0xc0, !PT ;  /* 0xfffffff807077812 */ /* 0x000fe200078ec0ff */
[----:B------:R-:W-:Y:S01]  /*1410*/  IMAD.IADD R6, R5, 0x1, -R6 ;  /* 0x0000000105067824 */ /* 0x000fe200078e0a06 */
[----:B------:R-:W-:Y:S01]  /*1420*/  UIADD3 UR42, -UR42, UR40, URZ ;  /* 0x000000282a2a7290 */ /* 0x000fe2000fffe13f */
[----:B------:R-:W-:-:S02]  /*1430*/  IMAD.MOV.U32 R5, RZ, RZ, 0x1 ;  /* 0x00000001ff057424 */ /* 0x000fc400078e00ff */
[----:B------:R-:W-:Y:S01]  /*1440*/  IMAD.IADD R90, R90, 0x1, -R7 ;  /* 0x000000015a5a7824 */ /* 0x000fe200078e0a07 */
[----:B-1----:R-:W-:Y:S01]  /*1450*/  ULEA UR41, UR4, UR41, 0x18 ;  /* 0x0000002904297291 */ /* 0x002fe2000f8ec03f */
[----:B------:R-:W1:Y:S01]  /*1460*/  LDC R97, c[0x0][0x288] ;  /* 0x0000a200ff617b82 */ /* 0x000e620000000800 */
[----:B------:R-:W-:Y:S01]  /*1470*/  USHF.L.U32 UR4, UR5, 0x3, URZ ;  /* 0x0000000305047899 */ /* 0x000fe2000800063f */
[--C-:B------:R-:W-:Y:S01]  /*1480*/  IMAD R101, R3, -0x10, -R90.reuse ;  /* 0xfffffff003657824 */ /* 0x100fe200078e0a5a */
[--C-:B------:R-:W-:Y:S01]  /*1490*/  SHF.R.S32.HI R91, RZ, 0x1f, R90.reuse ;  /* 0x0000001fff5b7819 */ /* 0x100fe2000001145a */
[----:B------:R-:W-:Y:S01]  /*14a0*/  USEL UR5, URZ, 0x1, UP0 ;  /* 0x000000013f057887 */ /* 0x000fe20008000000 */
[----:B------:R-:W-:Y:S01]  /*14b0*/  IMAD.SHL.U32 R92, R6, 0x2, RZ ;  /* 0x00000002065c7824 */ /* 0x000fe200078e00ff */
[----:B------:R-:W-:Y:S01]  /*14c0*/  UIADD3 UR46, UR41, 0xa0, URZ ;  /* 0x000000a0292e7890 */ /* 0x000fe2000fffe03f */
[----:B------:R-:W-:Y:S01]  /*14d0*/  VIADD R101, R101, UR6 ;  /* 0x0000000665657c36 */ /* 0x000fe20008000000 */
[----:B------:R-:W0:Y:S01]  /*14e0*/  LDC R99, c[0x0][0x600] ;  /* 0x00018000ff637b82 */ /* 0x000e220000000800 */
[----:B------:R-:W-:Y:S01]  /*14f0*/  IMAD.WIDE R90, R3, 0x10, R90 ;  /* 0x00000010035a7825 */ /* 0x000fe200078e025a */
[----:B------:R-:W-:Y:S01]  /*1500*/  ULOP3.LUT UR4, UR4, 0x8, URZ, 0xc0, !UPT ;  /* 0x0000000804047892 */ /* 0x000fe2000f8ec03f */
[----:B------:R-:W-:Y:S01]  /*1510*/  SHF.R.S32.HI R93, RZ, 0x1f, R92 ;  /* 0x0000001fff5d7819 */ /* 0x000fe2000001145c */
[----:B------:R-:W-:Y:S01]  /*1520*/  ULEA UR43, UR43, UR46, 0x3 ;  /* 0x0000002e2b2b7291 */ /* 0x000fe2000f8e183f */
[----:B------:R-:W-:Y:S01]  /*1530*/  IMAD.MOV.U32 R3, RZ, RZ, -0x1 ;  /* 0xffffffffff037424 */ /* 0x000fe200078e00ff */
[----:B------:R-:W-:Y:S01]  /*1540*/  ULOP3.LUT UR47, UR4, 0x8, URZ, 0x3c, !UPT ;  /* 0x00000008042f7892 */ /* 0x000fe2000f8e3c3f */
[----:B------:R-:W-:Y:S01]  /*1550*/  IMAD.U32 R103, RZ, RZ, UR5 ;  /* 0x00000005ff677e24 */ /* 0x000fe2000f8e00ff */
[C---:B----4-:R-:W-:Y:S01]  /*1560*/  SHF.L.U64.HI R95, R94.reuse, 0x3, R95 ;  /* 0x000000035e5f7819 */ /* 0x050fe2000001025f */
[----:B------:R-:W-:Y:S01]  /*1570*/  IMAD.SHL.U32 R94, R94, 0x8, RZ ;  /* 0x000000085e5e7824 */ /* 0x000fe200078e00ff */
[-C--:B---3--:R-:W-:Y:S01]  /*1580*/  SHF.L.U32 R3, R3, R96.reuse, RZ ;  /* 0x0000006003037219 */ /* 0x088fe200000006ff */
[----:B------:R-:W-:Y:S01]  /*1590*/  ULOP3.LUT UR44, UR4, 0x18, URZ, 0x3c, !UPT ;  /* 0x00000018042c7892 */ /* 0x000fe2000f8e3c3f */
[----:B------:R-:W-:-:S02]  /*15a0*/  SHF.L.U32 R96, R5, R96, RZ ;  /* 0x0000006005607219 */ /* 0x000fc400000006ff */
[----:B------:R-:W-:Y:S01]  /*15b0*/  LOP3.LUT R100, RZ, R3, RZ, 0x33, !PT ;  /* 0x00000003ff647212 */ /* 0x000fe200078e33ff */
[----:B-1----:R-:W-:Y:S02]  /*15c0*/  IMAD R97, R6, -0x2, R97 ;  /* 0xfffffffe06617824 */ /* 0x002fe400078e0261 */
[----:B0-----:R-:W-:Y:S01]  /*15d0*/  VIADD R99, R99, 0xffffffff ;  /* 0xffffffff63637836 */ /* 0x001fe20000000000 */
[----:B--2---:R-:W-:-:S07]  /*15e0*/  SHF.L.U64.HI R98, R8, 0x1, R0 ;  /* 0x0000000108627819 */ /* 0x004fce0000010200 */
.L_x_163:
[----:B------:R-:W-:-:S04]  /*15f0*/  SHF.L.U32 R0, R103, 0x1f, RZ ;  /* 0x0000001f67007819 */ /* 0x000fc800000006ff */
[----:B------:R-:W0:Y:S02]  /*1600*/  SYNCS.PHASECHK.TRANS64.TRYWAIT P0, [UR43+-0x8], R0 ;  /* 0xfffff800ff0075a7 */ /* 0x000e24000800016b */
[----:B01-34-:R-:W-:Y:S05]  /*1610*/  @!P0 BRA `(.L_x_16) ;  /* 0x0000006400108947 */ /* 0x01bfea0003800000 */
.L_x_190:
[----:B------:R-:W-:Y:S02]  /*1620*/  ULDC UR4, c[0x0][0x28c] ;  /* 0x0000a30000047ab9 */ /* 0x000fe40000000800 */
[----:B------:R-:W-:-:S13]  /*1630*/  ISETP.LT.AND P0, PT, RZ, UR4, PT ;  /* 0x00000004ff007c0c */ /* 0x000fda000bf01270 */
[----:B------:R-:W-:Y:S05]  /*1640*/  @P0 BRA `(.L_x_17) ;  /* 0x0000000000400947 */ /* 0x000fea0003800000 */
[----:B0-----:R-:W-:Y:S01]  /*1650*/  MOV R0, 0x0 ;  /* 0x0000000000007802 */ /* 0x001fe20000000f00 */
[----:B------:R-:W-:Y:S01]  /*1660*/  ULDC.64 UR4, c[0x4][0x68] ;  /* 0x01001a0000047ab9 */ /* 0x000fe20000000a00 */
[----:B------:R-:W-:Y:S01]  /*1670*/  ULDC.64 UR6, c[0x4][0x8] ;  /* 0x0100020000067ab9 */ /* 0x000fe20000000a00 */
[----:B------:R-:W-:Y:S01]  /*1680*/  IMAD.U32 R4, RZ, RZ, UR4 ;  /* 0x00000004ff047e24 */ /* 0x000fe2000f8e00ff */
[----:B------:R0:W1:Y:S01]  /*1690*/  LDC.64 R14, c[0x4][R0] ;  /* 0x01000000000e7b82 */ /* 0x0000620000000a00 */
[----:B------:R-:W-:Y:S01]  /*16a0*/  IMAD.U32 R5, RZ, RZ, UR5 ;  /* 0x00000005ff057e24 */ /* 0x000fe2000f8e00ff */
[----:B------:R-:W-:Y:S01]  /*16b0*/  ULDC.64 UR4, c[0x4][0x70] ;  /* 0x01001c0000047ab9 */ /* 0x000fe20000000a00 */
[----:B------:R-:W-:Y:S02]  /*16c0*/  IMAD.U32 R10, RZ, RZ, UR6 ;  /* 0x00000006ff0a7e24 */ /* 0x000fe4000f8e00ff */
[----:B------:R-:W-:Y:S02]  /*16d0*/  IMAD.U32 R6, RZ, RZ, UR4 ;  /* 0x00000004ff067e24 */ /* 0x000fe4000f8e00ff */
[----:B------:R-:W-:-:S02]  /*16e0*/  IMAD.U32 R7, RZ, RZ, UR5 ;  /* 0x00000005ff077e24 */ /* 0x000fc4000f8e00ff */
[----:B------:R-:W-:Y:S02]  /*16f0*/  IMAD.U32 R11, RZ, RZ, UR7 ;  /* 0x00000007ff0b7e24 */ /* 0x000fe4000f8e00ff */
[----:B------:R-:W-:Y:S02]  /*1700*/  IMAD.MOV.U32 R8, RZ, RZ, 0x1e1 ;  /* 0x000001e1ff087424 */ /* 0x000fe400078e00ff */
[----:B------:R-:W-:Y:S02]  /*1710*/  IMAD.MOV.U32 R12, RZ, RZ, 0x1 ;  /* 0x00000001ff0c7424 */ /* 0x000fe400078e00ff */
[----:B0-----:R-:W-:-:S07]  /*1720*/  IMAD.MOV.U32 R13, RZ, RZ, RZ ;  /* 0x000000ffff0d7224 */ /* 0x001fce00078e00ff */
[----:B------:R-:W-:-:S07]  /*1730*/  LEPC R20, `(.L_x_17) ;  /* 0x000000001014794e */ /* 0x000fce0000000000 */
[----:B-1---5:R-:W-:Y:S05]  /*1740*/  CALL.ABS.NOINC R14 ;  /* 0x000000000e007343 */ /* 0x022fea0003c00000 */
.L_x_17:
[----:B------:R-:W-:-:S13]  /*1750*/  ISETP.NE.AND P0, PT, R102, 0x3, PT ;  /* 0x000000036600780c */ /* 0x000fda0003f05270 */
[----:B------:R-:W-:Y:S05]  /*1760*/  @!P0 BRA `(.L_x_18) ;  /* 0x0000000000048947 */ /* 0x000fea0003800000 */
[----:B------:R-:W-:Y:S01]  /*1770*/  BPT.TRAP 0x1 ;  /* 0x000000040000795c */ /* 0x000fe20000300000 */
.L_x_18:
[----:B0-----:R-:W-:Y:S02]  /*1780*/  IMAD.U32 R3, RZ, RZ, UR38 ;  /* 0x00000026ff037e24 */ /* 0x001fe4000f8e00ff */
[----:B------:R-:W-:-:S03]  /*1790*/  IMAD.U32 R0, RZ, RZ, UR39 ;  /* 0x00000027ff007e24 */ /* 0x000fc6000f8e00ff */
[----:B------:R-:W-:Y:S02]  /*17a0*/  LEA R3, R3, UR41, 0x3 ;  /* 0x0000002903037c11 */ /* 0x000fe4000f8e18ff */
[----:B------:R-:W-:-:S04]  /*17b0*/  SHF.L.U32 R0, R0, 0x1f, RZ ;  /* 0x0000001f00007819 */ /* 0x000fc800000006ff */
[----:B------:R0:W1:Y:S01]  /*17c0*/  SYNCS.PHASECHK.TRANS64.TRYWAIT P1, [R3+URZ], R0 ;  /* 0x00000000030075a7 */ /* 0x000062000802017f */
[----:B------:R-:W-:Y:S05]  /*17d0*/  @!P0 BRA `(.L_x_19) ;  /* 0x0000000000048947 */ /* 0x000fea0003800000 */
[----:B------:R-:W-:Y:S01]  /*17e0*/  BPT.TRAP 0x1 ;  /* 0x000000040000795c */ /* 0x000fe20000300000 */
.L_x_19:
[----:B------:R-:W-:-:S05]  /*17f0*/  IMAD.U32 R4, RZ, RZ, UR42 ;  /* 0x0000002aff047e24 */ /* 0x000fca000f8e00ff */
[----:B------:R-:W-:Y:S01]  /*1800*/  ISETP.GE.AND P2, PT, R4, 0x1, PT ;  /* 0x000000010400780c */ /* 0x000fe20003f46270 */
[----:B-1----:R-:W-:-:S12]  /*1810*/  @P1 BRA `(.L_x_20) ;  /* 0x0000000000081947 */ /* 0x002fd80003800000 */
[----:B------:R-:W1:Y:S02]  /*1820*/  SYNCS.PHASECHK.TRANS64.TRYWAIT P1, [R3+URZ], R0 ;  /* 0x00000000030075a7 */ /* 0x000e64000802017f */
[----:B-1----:R-:W-:Y:S05]  /*1830*/  @!P1 BRA `(.L_x_21) ;  /* 0x0000006000a09947 */ /* 0x002fea0003800000 */
.L_x_20:
[----:B------:R-:W-:Y:S05]  /*1840*/  WARPSYNC.ALL ;  /* 0x0000000000007948 */ /* 0x000fea0003800000 */
[----:B------:R-:W-:Y:S01]  /*1850*/  UIADD3 UR5, UR41, 0x12180, URZ ;  /* 0x0001218029057890 */ /* 0x000fe2000fffe03f */
[----:B------:R-:W-:Y:S01]  /*1860*/  WARPGROUP.ARRIVE ;  /* 0x00000000000079c5 */ /* 0x000fe20000000000 */
[----:B------:R-:W-:Y:S02]  /*1870*/  UIADD3 UR4, UR41, 0x180, URZ ;  /* 0x0000018029047890 */ /* 0x000fe4000fffe03f */
[----:B------:R-:W-:Y:S02]  /*1880*/  USHF.R.U32.HI UR5, URZ, 0x4, UR5 ;  /* 0x000000043f057899 */ /* 0x000fe40008011605 */
[----:B------:R-:W-:-:S02]  /*1890*/  USHF.R.U32.HI UR4, URZ, 0x4, UR4 ;  /* 0x000000043f047899 */ /* 0x000fc40008011604 */
[----:B------:R-:W-:Y:S02]  /*18a0*/  ULOP3.LUT UR5, UR5, 0x3fff, URZ, 0xc0, !UPT ;  /* 0x00003fff05057892 */ /* 0x000fe4000f8ec03f */
[----:B------:R-:W-:Y:S02]  /*18b0*/  ULOP3.LUT UR8, UR4, 0x3fff, URZ, 0xc0, !UPT ;  /* 0x00003fff04087892 */ /* 0x000fe4000f8ec03f */
[----:B------:R-:W-:Y:S02]  /*18c0*/  ULOP3.LUT UR9, UR5, 0x10000, URZ, 0xfc, !UPT ;  /* 0x0001000005097892 */ /* 0x000fe4000f8efc3f */
[----:B------:R-:W-:Y:S02]  /*18d0*/  ULEA UR10, UR38, UR8, 0x9 ;  /* 0x00000008260a7291 */ /* 0x000fe4000f8e483f */
[----:B------:R-:W-:Y:S01]  /*18e0*/  ULEA UR11, UR38, UR9, 0xa ;  /* 0x00000009260b7291 */ /* 0x000fe2000f8e503f */
[----:B------:R-:W-:Y:S01]  /*18f0*/  UMOV UR5, 0x40000040 ;  /* 0x4000004000057882 */ /* 0x000fe20000000000 */
[----:B------:R-:W-:-:S03]  /*1900*/  UMOV UR7, 0x40000040 ;  /* 0x4000004000077882 */ /* 0x000fc60000000000 */
[----:B------:R-:W-:Y:S02]  /*1910*/  UMOV UR4, UR10 ;  /* 0x0000000a00047c82 */ /* 0x000fe40008000000 */
[----:B------:R-:W-:Y:S02]  /*1920*/  UMOV UR6, UR11 ;  /* 0x0000000b00067c82 */ /* 0x000fe40008000000 */
[----:B------:R-:W-:Y:S01]  /*1930*/  HGMMA.64x128x16.F32 R24, gdesc[UR4].tnspA, RZ, !UPT, gsb0 ;  /* 0x21e00000041879f0 */ /* 0x000fe2000c0008ff */
[----:B------:R-:W-:Y:S02]  /*1940*/  UIADD3 UR4, UR10, 0x80, URZ ;  /* 0x000000800a047890 */ /* 0x000fe4000fffe03f */
[----:B------:R-:W-:Y:S01]  /*1950*/  UIADD3 UR6, UR11, 0x2, URZ ;  /* 0x000000020b067890 */ /* 0x000fe2000fffe03f */
[----:B------:R-:W-:Y:S01]  /*1960*/  UMOV UR5, 0x40000040 ;  /* 0x4000004000057882 */ /* 0x000fe20000000000 */
[----:B------:R-:W-:Y:S01]  /*1970*/  UMOV UR7, 0x40000040 ;  /* 0x4000004000077882 */ /* 0x000fe20000000000 */
[----:B------:R-:W-:-:S02]  /*1980*/  WARPGROUP.DEPBAR.LE gsb0, 0x0 ;  /* 0x00008000000079c5 */ /* 0x000fc40000010000 */
[----:B------:R-:W-:-:S06]  /*1990*/  WARPGROUP.ARRIVE ;  /* 0x00000000000079c5 */ /* 0x000fcc0000000000 */
[----:B------:R-:W-:Y:S01]  /*19a0*/  HGMMA.64x128x16.F32 R24, gdesc[UR4].tnspA, R24, gsb0 ;  /* 0x21e00000041879f0 */ /* 0x000fe20008000818 */
[----:B------:R-:W-:Y:S02]  /*19b0*/  UIADD3 UR4, UR10, 0x100, URZ ;  /* 0x000001000a047890 */ /* 0x000fe4000fffe03f */
[----:B------:R-:W-:Y:S01]  /*19c0*/  UIADD3 UR6, UR11, 0x4, URZ ;  /* 0x000000040b067890 */ /* 0x000fe2000fffe03f */
[----:B------:R-:W-:Y:S01]  /*19d0*/  UMOV UR5, 0x40000040 ;  /* 0x4000004000057882 */ /* 0x000fe20000000000 */
[----:B------:R-:W-:Y:S01]  /*19e0*/  UMOV UR7, 0x40000040 ;  /* 0x4000004000077882 */ /* 0x000fe20000000000 */
[----:B------:R-:W-:Y:S02]  /*19f0*/  WARPGROUP.DEPBAR.LE gsb0, 0x0 ;  /* 0x00008000000079c5 */ /* 0x000fe40000010000 */
        /* <DEDUP_REMOVED lines=8> */
[----:B------:R-:W-:Y:S03]  /*1a80*/  HGMMA.64x128x16.F32 R24, gdesc[UR4].tnspA, R24, gsb0 ;  /* 0x21e00000041879f0 */ /* 0x000fe60008000818 */
[----:B------:R-:W-:Y:S02]  /*1a90*/  WARPGROUP.DEPBAR.LE gsb0, 0x0 ;  /* 0x00008000000079c5 */ /* 0x000fe40000010000 */
[----:B------:R-:W-:Y:S05]  /*1aa0*/  @!P2 BRA `(.L_x_22) ;  /* 0x000000040010a947 */ /* 0x000fea0003800000 */
[----:B------:R-:W-:Y:S01]  /*1ab0*/  UIADD3 UR4, UR38, 0x1, URZ ;  /* 0x0000000126047890 */ /* 0x000fe2000fffe03f */
[----:B01----:R-:W-:Y:S01]  /*1ac0*/  IMAD.U32 R0, RZ, RZ, UR42 ;  /* 0x0000002aff007e24 */ /* 0x003fe2000f8e00ff */
[----:B------:R-:W-:Y:S02]  /*1ad0*/  UMOV UR11, UR38 ;  /* 0x00000026000b7c82 */ /* 0x000fe40008000000 */
[----:B------:R-:W-:-:S04]  /*1ae0*/  UISETP.NE.AND UP0, UPT, UR4, 0x9, UPT ;  /* 0x000000090400788c */ /* 0x000fc8000bf05270 */
[----:B------:R-:W-:Y:S02]  /*1af0*/  USEL UR5, URZ, 0x1, UP0 ;  /* 0x000000013f057887 */ /* 0x000fe40008000000 */
[----:B------:R-:W-:Y:S02]  /*1b00*/  USEL UR10, UR4, URZ, UP0 ;  /* 0x0000003f040a7287 */ /* 0x000fe40008000000 */
[----:B------:R-:W-:-:S06]  /*1b10*/  ULOP3.LUT UR5, UR39, UR5, URZ, 0x3c, !UPT ;  /* 0x0000000527057292 */ /* 0x000fcc000f8e3c3f */
[----:B------:R-:W-:-:S07]  /*1b20*/  IMAD.U32 R5, RZ, RZ, UR5 ;  /* 0x00000005ff057e24 */ /* 0x000fce000f8e00ff */
.L_x_29:
[----:B01----:R-:W-:Y:S05]  /*1b30*/  @!P0 BRA `(.L_x_23) ;  /* 0x0000000000048947 */ /* 0x003fea0003800000 */
[----:B------:R-:W-:Y:S01]  /*1b40*/  BPT.TRAP 0x1 ;  /* 0x000000040000795c */ /* 0x000fe20000300000 */
.L_x_23:
[----:B------:R-:W-:Y:S01]  /*1b50*/  ULEA UR4, UR10, UR41, 0x3 ;  /* 0x000000290a047291 */ /* 0x000fe2000f8e183f */
[----:B------:R-:W-:-:S08]  /*1b60*/  SHF.L.U32 R3, R5, 0x1f, RZ ;  /* 0x0000001f05037819 */ /* 0x000fd000000006ff */
[----:B------:R0:W1:Y:S01]  /*1b70*/  SYNCS.PHASECHK.TRANS64.TRYWAIT P1, [UR4], R3 ;  /* 0x00000003ff0075a7 */ /* 0x0000620008020144 */
[----:B------:R-:W-:Y:S05]  /*1b80*/  @!P0 BRA `(.L_x_24) ;  /* 0x0000000000048947 */ /* 0x000fea0003800000 */
[----:B------:R-:W-:Y:S01]  /*1b90*/  BPT.TRAP 0x1 ;  /* 0x000000040000795c */ /* 0x000fe20000300000 */
.L_x_24:
[----:B-1----:R-:W-:Y:S05]  /*1ba0*/  @P1 BRA `(.L_x_25) ;  /* 0x0000000000081947 */ /* 0x002fea0003800000 */
[----:B------:R-:W1:Y:S02]  /*1bb0*/  SYNCS.PHASECHK.TRANS64.TRYWAIT P1, [UR4], R3 ;  /* 0x00000003ff0075a7 */ /* 0x000e640008020144 */
[----:B-1----:R-:W-:Y:S05]  /*1bc0*/  @!P1 BRA `(.L_x_26) ;  /* 0x0000005c00d09947 */ /* 0x002fea0003800000 */
.L_x_25:
[----:B------:R-:W-:Y:S01]  /*1bd0*/  ULEA UR12, UR10, UR8, 0x9 ;  /* 0x000000080a0c7291 */ /* 0x000fe2000f8e483f */
[----:B------:R-:W-:Y:S01]  /*1be0*/  WARPGROUP.ARRIVE ;  /* 0x00000000000079c5 */ /* 0x000fe20000000000 */
[----:B------:R-:W-:Y:S01]  /*1bf0*/  ULEA UR13, UR10, UR9, 0xa ;  /* 0x000000090a0d7291 */ /* 0x000fe2000f8e503f */
[----:B------:R-:W-:Y:S01]  /*1c00*/  UMOV UR5, 0x40000040 ;  /* 0x4000004000057882 */ /* 0x000fe20000000000 */
[----:B------:R-:W-:-:S03]  /*1c10*/  UMOV UR7, 0x40000040 ;  /* 0x4000004000077882 */ /* 0x000fc60000000000 */
[----:B------:R-:W-:Y:S02]  /*1c20*/  UMOV UR4, UR12 ;  /* 0x0000000c00047c82 */ /* 0x000fe40008000000 */
[----:B------:R-:W-:Y:S02]  /*1c30*/  UMOV UR6, UR13 ;  /* 0x0000000d00067c82 */ /* 0x000fe40008000000 */
[----:B------:R-:W-:Y:S01]  /*1c40*/  HGMMA.64x128x16.F32 R24, gdesc[UR4].tnspA, R24, gsb0 ;  /* 0x21e00000041879f0 */ /* 0x000fe20008000818 */
        /* <DEDUP_REMOVED lines=23> */
[----:B------:R-:W-:Y:S01]  /*1dc0*/  BPT.TRAP 0x1 ;  /* 0x000000040000795c */ /* 0x000fe20000300000 */
.L_x_27:
[----:B------:R-:W-:Y:S01]  /*1dd0*/  ULEA UR4, UR11, UR41, 0x3 ;  /* 0x000000290b047291 */ /* 0x000fe2000f8e183f */
[----:B------:R-:W-:-:S03]  /*1de0*/  ISETP.GT.U32.AND P1, PT, R23, 0x1, PT ;  /* 0x000000011700780c */ /* 0x000fc60003f24070 */
[----:B------:R-:W-:-:S04]  /*1df0*/  UIADD3 UR4, UR4, 0x48, URZ ;  /* 0x0000004804047890 */ /* 0x000fc8000fffe03f */
[----:B------:R-:W-:-:S09]  /*1e00*/  UPRMT UR4, URZ, 0x654, UR4 ;  /* 0x000006543f047896 */ /* 0x000fd20008000004 */
[----:B------:R-:W-:Y:S01]  /*1e10*/  SYNCS.ARRIVE.TRANS64.RED.A1T0 RZ, [UR4], RZ ;  /* 0x000000ffffff79a7 */ /* 0x000fe20008100404 */
[----:B------:R-:W-:Y:S05]  /*1e20*/  @P1 BRA `(.L_x_28) ;  /* 0x0000000000041947 */ /* 0x000fea0003800000 */
[----:B------:R-:W-:Y:S01]  /*1e30*/  BPT.TRAP 0x1 ;  /* 0x000000040000795c */ /* 0x000fe20000300000 */
.L_x_28:
[----:B------:R-:W-:Y:S01]  /*1e40*/  UIADD3 UR10, UR10, 0x1, URZ ;  /* 0x000000010a0a7890 */ /* 0x000fe2000fffe03f */
[C---:B------:R-:W-:Y:S01]  /*1e50*/  ISETP.GT.AND P1, PT, R0.reuse, 0x1, PT ;  /* 0x000000010000780c */ /* 0x040fe20003f24270 */
[----:B------:R-:W-:Y:S01]  /*1e60*/  UIADD3 UR11, UR11, 0x1, URZ ;  /* 0x000000010b0b7890 */ /* 0x000fe2000fffe03f */
[----:B------:R-:W-:Y:S01]  /*1e70*/  VIADD R0, R0, 0xffffffff ;  /* 0xffffffff00007836 */ /* 0x000fe20000000000 */
[----:B------:R-:W-:Y:S02]  /*1e80*/  UISETP.NE.AND UP0, UPT, UR10, 0x9, UPT ;  /* 0x000000090a00788c */ /* 0x000fe4000bf05270 */
[----:B------:R-:W-:Y:S02]  /*1e90*/  UISETP.NE.AND UP1, UPT, UR11, 0x9, UPT ;  /* 0x000000090b00788c */ /* 0x000fe4000bf25270 */
[----:B------:R-:W-:Y:S02]  /*1ea0*/  USEL UR4, URZ, 0x1, UP0 ;  /* 0x000000013f047887 */ /* 0x000fe40008000000 */
[----:B------:R-:W-:-:S02]  /*1eb0*/  USEL UR10, UR10, URZ, UP0 ;  /* 0x0000003f0a0a7287 */ /* 0x000fc40008000000 */
[----:B------:R-:W-:Y:S02]  /*1ec0*/  USEL UR11, UR11, URZ, UP1 ;  /* 0x0000003f0b0b7287 */ /* 0x000fe40008800000 */
[----:B------:R-:W-:Y:S01]  /*1ed0*/  LOP3.LUT R5, R5, UR4, RZ, 0x3c, !PT ;  /* 0x0000000405057c12 */ /* 0x000fe2000f8e3cff */
[----:B------:R-:W-:Y:S09]  /*1ee0*/  @P1 BRA `(.L_x_29) ;  /* 0xfffffffc00101947 */ /* 0x000ff2000383ffff */
.L_x_22:
[----:B01----:R-:W0:Y:S01]  /*1ef0*/  LDC R0, c[0x0][0x28c] ;  /* 0x0000a300ff007b82 */ /* 0x003e220000000800 */
[----:B------:R-:W-:-:S04]  /*1f00*/  IMAD.U32 R3, RZ, RZ, UR47 ;  /* 0x0000002fff037e24 */ /* 0x000fc8000f8e00ff */
[----:B------:R1:W-:Y:S01]  /*1f10*/  SYNCS.ARRIVE.TRANS64.A1T0 RZ, [R3+UR46], RZ ;  /* 0x000000ff03ff79a7 */ /* 0x0003e2000810002e */
[----:B0-----:R-:W-:-:S13]  /*1f20*/  ISETP.GE.AND P1, PT, R0, 0x1, PT ;  /* 0x000000010000780c */ /* 0x001fda0003f26270 */
[----:B-1----:R-:W-:Y:S05]  /*1f30*/  @!P1 BRA `(.L_x_30) ;  /* 0x0000000000349947 */ /* 0x002fea0003800000 */
[----:B------:R-:W-:Y:S05]  /*1f40*/  @!P0 BRA `(.L_x_31) ;  /* 0x0000000000048947 */ /* 0x000fea0003800000 */
[----:B------:R-:W-:Y:S01]  /*1f50*/  BPT.TRAP 0x1 ;  /* 0x000000040000795c */ /* 0x000fe20000300000 */
.L_x_31:
[----:B------:R-:W-:Y:S01]  /*1f60*/  UIADD3 UR6, UR38, UR42, URZ ;  /* 0x0000002a26067290 */ /* 0x000fe2000fffe03f */
[----:B------:R-:W-:-:S03]  /*1f70*/  ISETP.GT.U32.AND P0, PT, R23, 0x1, PT ;  /* 0x000000011700780c */ /* 0x000fc60003f04070 */
[----:B------:R-:W-:-:S04]  /*1f80*/  UIMAD.WIDE.U32 UR4, UR6, 0x38e38e39, URZ ;  /* 0x38e38e39060478a5 */ /* 0x000fc8000f8e003f */
[----:B------:R-:W-:-:S04]  /*1f90*/  USHF.R.U32.HI UR4, URZ, 0x1, UR5 ;  /* 0x000000013f047899 */ /* 0x000fc80008011605 */
[----:B------:R-:W-:-:S04]  /*1fa0*/  UIMAD UR6, UR4, -0x9, UR6 ;  /* 0xfffffff7040678a4 */ /* 0x000fc8000f8e0206 */
[----:B------:R-:W-:-:S04]  /*1fb0*/  ULEA UR6, UR6, UR41, 0x3 ;  /* 0x0000002906067291 */ /* 0x000fc8000f8e183f */
[----:B------:R-:W-:-:S04]  /*1fc0*/  UIADD3 UR6, UR6, 0x48, URZ ;  /* 0x0000004806067890 */ /* 0x000fc8000fffe03f */
[----:B------:R-:W-:-:S09]  /*1fd0*/  UPRMT UR6, URZ, 0x654, UR6 ;  /* 0x000006543f067896 */ /* 0x000fd20008000006 */
[----:B------:R-:W-:Y:S01]  /*1fe0*/  SYNCS.ARRIVE.TRANS64.RED.A1T0 RZ, [UR6], RZ ;  /* 0x000000ffffff79a7 */ /* 0x000fe20008100406 */
[----:B------:R-:W-:Y:S05]  /*1ff0*/  @P0 BRA `(.L_x_30) ;  /* 0x0000000000040947 */ /* 0x000fea0003800000 */
[----:B------:R-:W-:Y:S01]  /*2000*/  BPT.TRAP 0x1 ;  /* 0x000000040000795c */ /* 0x000fe20000300000 */
.L_x_30:
[----:B------:R-:W-:Y:S01]  /*2010*/  SHF.L.U32 R0, R103, 0x1f, RZ ;  /* 0x0000001f67007819 */ /* 0x000fe200000006ff */
[----:B------:R-:W-:Y:S01]  /*2020*/  UIADD3 UR38, UR38, UR45, URZ ;  /* 0x0000002d26267290 */ /* 0x000fe2000fffe03f */
[----:B------:R-:W-:Y:S01]  /*2030*/  SHF.R.S32.HI R9, RZ, 0x1f, R19 ;  /* 0x0000001fff097819 */ /* 0x000fe20000011413 */
[----:B------:R-:W-:Y:S01]  /*2040*/  UISETP.GE.U32.AND UP1, UPT, UR45, 0x9, UPT ;  /* 0x000000092d00788c */ /* 0x000fe2000bf26070 */
[----:B------:R-:W0:Y:S01]  /*2050*/  SYNCS.PHASECHK.TRANS64.TRYWAIT P0, [UR43+0x8], R0 ;  /* 0x00000800ff0075a7 */ /* 0x000e22000800016b */
[----:B------:R-:W-:-:S04]  /*2060*/  UISETP.GT.U32.AND UP0, UPT, UR38, 0x8, UPT ;  /* 0x000000082600788c */ /* 0x000fc8000bf04070 */
[----:B------:R-:W-:-:S04]  /*2070*/  UISETP.LT.U32.AND UP0, UPT, UR45, 0x9, UP0 ;  /* 0x000000092d00788c */ /* 0x000fc80008701070 */
[----:B------:R-:W-:Y:S02]  /*2080*/  USEL UR6, URZ, 0x1, !UP0 ;  /* 0x000000013f067887 */ /* 0x000fe4000c000000 */
[----:B------:R-:W-:Y:S02]  /*2090*/  @UP1 UIMAD.WIDE.U32 UR4, UR38, 0x38e38e39, URZ ;  /* 0x38e38e39260418a5 */ /* 0x000fe4000f8e003f */
[----:B------:R-:W-:Y:S02]  /*20a0*/  ULOP3.LUT UR39, UR39, UR6, URZ, 0x3c, !UPT ;  /* 0x0000000627277292 */ /* 0x000fe4000f8e3c3f */
[----:B------:R-:W-:-:S04]  /*20b0*/  @UP1 USHF.R.U32.HI UR4, URZ, 0x1, UR5 ;  /* 0x000000013f041899 */ /* 0x000fc80008011605 */
[----:B------:R-:W-:Y:S01]  /*20c0*/  @UP1 ULOP3.LUT UR39, UR39, 0x1, UR4, 0x78, !UPT ;  /* 0x0000000127271892 */ /* 0x000fe2000f8e7804 */
[----:B0-----:R-:W-:Y:S11]  /*20d0*/  @!P0 BRA `(.L_x_32) ;  /* 0x0000005800a48947 */ /* 0x001ff60003800000 */
.L_x_191:
[----:B------:R-:W-:Y:S01]  /*20e0*/  ULDC.64 UR4, c[0x0][0x5d0] ;  /* 0x0001740000047ab9 */ /* 0x000fe20000000a00 */
[----:B------:R-:W-:Y:S01]  /*20f0*/  ULDC UR6, c[0x0][0x284] ;  /* 0x0000a10000067ab9 */ /* 0x000fe20000000800 */
[----:B0-----:R-:W-:Y:S02]  /*2100*/  IMAD R0, R9, UR4, RZ ;  /* 0x0000000409007c24 */ /* 0x001fe4000f8e02ff */
[----:B------:R-:W-:Y:S02]  /*2110*/  IMAD.SHL.U32 R12, R18, 0x80, RZ ;  /* 0x00000080120c7824 */ /* 0x000fe400078e00ff */
[C---:B------:R-:W-:Y:S02]  /*2120*/  IMAD R3, R19.reuse, UR5, R0 ;  /* 0x0000000513037c24 */ /* 0x040fe4000f8e0200 */
[----:B------:R-:W-:Y:S01]  /*2130*/  IMAD.SHL.U32 R0, R22, 0x40, RZ ;  /* 0x0000004016007824 */ /* 0x000fe200078e00ff */
[----:B------:R-:W-:Y:S01]  /*2140*/  SHF.R.S32.HI R13, RZ, 0x1f, R12 ;  /* 0x0000001fff0d7819 */ /* 0x000fe2000001140c */
[----:B------:R-:W-:Y:S01]  /*2150*/  IMAD.WIDE.U32 R4, R19, UR4, R92 ;  /* 0x0000000413047c25 */ /* 0x000fe2000f8e005c */
[----:B------:R-:W-:-:S02]  /*2160*/  ULDC.64 UR4, c[0x0][0x5c8] ;  /* 0x0001720000047ab9 */ /* 0x000fc40000000a00 */
[----:B------:R-:W-:Y:S01]  /*2170*/  ISETP.GE.AND P0, PT, R0, UR6, PT ;  /* 0x0000000600007c0c */ /* 0x000fe2000bf06270 */
[----:B------:R-:W-:Y:S01]  /*2180*/  ULDC UR6, c[0x0][0x288] ;  /* 0x0000a20000067ab9 */ /* 0x000fe20000000800 */
[----:B------:R-:W-:Y:S01]  /*2190*/  IADD3 R4, P1, R12, R4, RZ ;  /* 0x000000040c047210 */ /* 0x000fe20007f3e0ff */
[----:B------:R-:W-:Y:S01]  /*21a0*/  IMAD.WIDE R20, R22, 0x40, R90 ;  /* 0x0000004016147825 */ /* 0x000fe200078e025a */
[----:B------:R-:W-:Y:S02]  /*21b0*/  ISETP.GE.OR P0, PT, R12, UR6, P0 ;  /* 0x000000060c007c0c */ /* 0x000fe40008706670 */
[----:B------:R-:W-:Y:S01]  /*21c0*/  IADD3.X R5, R13, R5, R3, P1, !PT ;  /* 0x000000050d057210 */ /* 0x000fe20000ffe403 */
[----:B------:R-:W-:-:S04]  /*21d0*/  IMAD R7, R21, UR4, RZ ;  /* 0x0000000415077c24 */ /* 0x000fc8000f8e02ff */
[C---:B------:R-:W-:Y:S02]  /*21e0*/  IMAD R7, R20.reuse, UR5, R7 ;  /* 0x0000000514077c24 */ /* 0x040fe4000f8e0207 */
[----:B------:R-:W-:-:S04]  /*21f0*/  IMAD.WIDE.U32 R104, R20, UR4, R4 ;  /* 0x0000000414687c25 */ /* 0x000fc8000f8e0004 */
[----:B------:R-:W-:Y:S05]  /*2200*/  @P0 BRA `(.L_x_33) ;  /* 0x0000003c00dc0947 */ /* 0x000fea0003800000 */
[----:B-----5:R-:W-:Y:S01]  /*2210*/  FSETP.NEU.AND P0, PT, R89, RZ, PT ;  /* 0x000000ff5900720b */ /* 0x020fe20003f0d000 */
[----:B------:R-:W-:Y:S01]  /*2220*/  IMAD.IADD R3, R97, 0x1, -R12 ;  /* 0x0000000161037824 */ /* 0x000fe200078e0a0c */
[----:B------:R-:W-:Y:S01]  /*2230*/  BSSY B0, `(.L_x_33) ;  /* 0x00003f4000007945 */ /* 0x000fe20003800000 */
[----:B------:R-:W-:Y:S02]  /*2240*/  IMAD.IADD R0, R101, 0x1, -R0 ;  /* 0x0000000165007824 */ /* 0x000fe400078e0a00 */
[----:B------:R-:W-:Y:S01]  /*2250*/  IMAD.IADD R113, R105, 0x1, R7 ;  /* 0x0000000169717824 */ /* 0x000fe200078e0207 */
[----:B------:R-:W-:-:S04]  /*2260*/  ISETP.GT.AND P2, PT, R3, RZ, PT ;  /* 0x000000ff0300720c */ /* 0x000fc80003f44270 */
[----:B------:R-:W-:-:S03]  /*2270*/  ISETP.GT.AND P1, PT, R0, RZ, P2 ;  /* 0x000000ff0000720c */ /* 0x000fc60001724270 */
[----:B------:R-:W-:Y:S10]  /*2280*/  @!P0 BRA `(.L_x_34) ;  /* 0x0000002c00208947 */ /* 0x000ff40003800000 */
[----:B------:R-:W0:Y:S01]  /*2290*/  LDC.64 R106, c[0x0][0x5b8] ;  /* 0x00016e00ff6a7b82 */ /* 0x000e220000000a00 */
[----:B------:R-:W-:-:S07]  /*22a0*/  ULDC.64 UR4, c[0x0][0x5c0] ;  /* 0x0001700000047ab9 */ /* 0x000fce0000000a00 */
[----:B------:R-:W1:Y:S08]  /*22b0*/  LDC.64 R108, c[0x0][0x5b0] ;  /* 0x00016c00ff6c7b82 */ /* 0x000e700000000a00 */
[----:B------:R-:W2:Y:S01]  /*22c0*/  LDC.64 R110, c[0x0][0x5a8] ;  /* 0x00016a00ff6e7b82 */ /* 0x000ea20000000a00 */
[-C--:B0-----:R-:W-:Y:S02]  /*22d0*/  IMAD R6, R9, R106.reuse, RZ ;  /* 0x0000006a09067224 */ /* 0x081fe400078e02ff */
[----:B------:R-:W-:-:S04]  /*22e0*/  IMAD.WIDE.U32 R4, R19, R106, R92 ;  /* 0x0000006a13047225 */ /* 0x000fc800078e005c */
[----:B------:R-:W-:Y:S01]  /*22f0*/  IMAD R105, R19, R107, R6 ;  /* 0x0000006b13697224 */ /* 0x000fe200078e0206 */
[----:B------:R-:W-:Y:S01]  /*2300*/  IADD3 R6, P0, R12, R4, RZ ;  /* 0x000000040c067210 */ /* 0x000fe20007f1e0ff */
[----:B-1----:R-:W-:-:S03]  /*2310*/  IMAD R4, R21, R108, RZ ;  /* 0x0000006c15047224 */ /* 0x002fc600078e02ff */
[----:B------:R-:W-:Y:S01]  /*2320*/  IADD3.X R7, R13, R5, R105, P0, !PT ;  /* 0x000000050d077210 */ /* 0x000fe200007fe469 */
[C---:B------:R-:W-:Y:S02]  /*2330*/  IMAD R107, R20.reuse, R109, R4 ;  /* 0x0000006d146b7224 */ /* 0x040fe400078e0204 */
[----:B------:R-:W-:-:S04]  /*2340*/  IMAD.WIDE.U32 R4, R20, R108, R6 ;  /* 0x0000006c14047225 */ /* 0x000fc800078e0006 */
[----:B------:R-:W-:Y:S01]  /*2350*/  IMAD.IADD R5, R5, 0x1, R107 ;  /* 0x0000000105057824 */ /* 0x000fe200078e026b */
[----:B--2---:R-:W-:-:S04]  /*2360*/  LEA R10, P0, R4, R110, 0x1 ;  /* 0x0000006e040a7211 */ /* 0x004fc800078008ff */
[----:B------:R-:W-:-:S05]  /*2370*/  LEA.HI.X R11, R4, R111, R5, 0x1, P0 ;  /* 0x0000006f040b7211 */ /* 0x000fca00000f0c05 */
[----:B------:R-:W2:Y:S01]  /*2380*/  @P1 LDG.E.LTC128B.U16 R18, desc[UR36][R10.64] ;  /* 0x000000240a121981 */ /* 0x000ea2000c1e1520 */
[----:B------:R-:W-:Y:S01]  /*2390*/  IMAD.WIDE.U32 R4, R20, R108, R12 ;  /* 0x0000006c14047225 */ /* 0x000fe200078e000c */
[----:B------:R-:W-:Y:S02]  /*23a0*/  BSSY B1, `(.L_x_35) ;  /* 0x0000015000017945 */ /* 0x000fe40003800000 */
[----:B------:R-:W-:-:S04]  /*23b0*/  IADD3 R14, P0, R92, R4, RZ ;  /* 0x000000045c0e7210 */ /* 0x000fc80007f1e0ff */
[----:B------:R-:W-:Y:S02]  /*23c0*/  IADD3.X R15, R93, R107, R5, P0, !PT ;  /* 0x0000006b5d0f7210 */ /* 0x000fe400007fe405 */
[----:B------:R-:W-:Y:S01]  /*23d0*/  LEA R8, P0, R104, UR4, 0x1 ;  /* 0x0000000468087c11 */ /* 0x000fe2000f8008ff */
[----:B------:R-:W-:-:S03]  /*23e0*/  IMAD.WIDE.U32 R14, R19, R106, R14 ;  /* 0x0000006a130e7225 */ /* 0x000fc600078e000e */
[----:B------:R-:W-:Y:S02]  /*23f0*/  LEA.HI.X R9, R104, UR5, R113, 0x1, P0 ;  /* 0x0000000568097c11 */ /* 0x000fe400080f0c71 */
[----:B------:R-:W-:-:S04]  /*2400*/  ISETP.GT.AND P0, PT, R3, 0x1, PT ;  /* 0x000000010300780c */ /* 0x000fc80003f04270 */
[----:B------:R-:W-:Y:S01]  /*2410*/  ISETP.GT.AND P3, PT, R0, RZ, P0 ;  /* 0x000000ff0000720c */ /* 0x000fe20000764270 */
[----:B--2---:R-:W-:-:S05]  /*2420*/  HADD2.F32 R4, -RZ, R18.H0_H0 ;  /* 0x20000012ff047230 */ /* 0x004fca0000004100 */
[----:B------:R-:W-:Y:S01]  /*2430*/  FMUL R5, R4, R89 ;  /* 0x0000005904057220 */ /* 0x000fe20000400000 */
[----:B------:R-:W-:-:S03]  /*2440*/  LEA R4, P4, R14, R110, 0x1 ;  /* 0x0000006e0e047211 */ /* 0x000fc600078808ff */
[----:B------:R-:W-:-:S05]  /*2450*/  FFMA R5, R24, R88, R5 ;  /* 0x0000005818057223 */ /* 0x000fca0000000005 */
[----:B------:R-:W-:Y:S01]  /*2460*/  F2FP.F16.F32.PACK_AB R10, RZ, R5 ;  /* 0x00000005ff0a723e */ /* 0x000fe200000000ff */
[----:B------:R-:W-:-:S03]  /*2470*/  IMAD.IADD R5, R105, 0x1, R15 ;  /* 0x0000000169057824 */ /* 0x000fc600078e020f */
[----:B------:R-:W-:Y:S01]  /*2480*/  PRMT R11, R10, 0x7610, R11 ;  /* 0x000076100a0b7816 */ /* 0x000fe2000000000b */
[----:B------:R-:W-:Y:S01]  /*2490*/  IMAD.SHL.U32 R10, R108, 0x8, RZ ;  /* 0x000000086c0a7824 */ /* 0x000fe200078e00ff */
[----:B------:R-:W-:-:S03]  /*24a0*/  LEA.HI.X R5, R14, R111, R5, 0x1, P4 ;  /* 0x0000006f0e057211 */ /* 0x000fc600020f0c05 */
[----:B------:R0:W-:Y:S02]  /*24b0*/  @P1 STG.E.U16 desc[UR36][R8.64], R11 ;  /* 0x0000000b08001986 */ /* 0x0001e4000c101524 */
[----:B0-----:R-:W-:Y:S01]  /*24c0*/  SHF.L.U64.HI R11, R108, 0x3, R109 ;  /* 0x000000036c0b7819 */ /* 0x001fe2000001026d */
[----:B------:R-:W-:Y:S06]  /*24d0*/  @!P3 BRA `(.L_x_36) ;  /* 0x000000000004b947 */ /* 0x000fec0003800000 */
[----:B------:R0:W5:Y:S02]  /*24e0*/  LDG.E.LTC128B.U16 R18, desc[UR36][R4.64+0x2] ;  /* 0x0000022404127981 */ /* 0x000164000c1e1520 */
.L_x_36:
[----:B------:R-:W-:Y:S05]  /*24f0*/  BSYNC B1 ;  /* 0x0000000000017941 */ /* 0x000fea0003800000 */
.L_x_35:
[----:B------:R-:W-:Y:S01]  /*2500*/  IMAD.WIDE.U32 R10, R20, R108, R10 ;  /* 0x0000006c140a7225 */ /* 0x000fe200078e000a */
[----:B------:R-:W-:-:S03]  /*2510*/  ISETP.GT.AND P2, PT, R0, 0x8, P2 ;  /* 0x000000080000780c */ /* 0x000fc60001744270 */
[----:B-----5:R-:W-:Y:S01]  /*2520*/  HADD2.F32 R14, -RZ, R18.H0_H0 ;  /* 0x20000012ff0e7230 */ /* 0x020fe20000004100 */
[----:B------:R-:W-:Y:S01]  /*2530*/  IADD3 R6, P1, R6, R10, RZ ;  /* 0x0000000a06067210 */ /* 0x000fe20007f3e0ff */
[----:B------:R-:W-:-:S03]  /*2540*/  IMAD.IADD R107, R107, 0x1, R11 ;  /* 0x000000016b6b7824 */ /* 0x000fc600078e020b */
[----:B------:R-:W-:Y:S01]  /*2550*/  FMUL R14, R14, R89 ;  /* 0x000000590e0e7220 */ /* 0x000fe20000400000 */
[----:B------:R-:W-:-:S03]  /*2560*/  IMAD.X R7, R107, 0x1, R7, P1 ;  /* 0x000000016b077824 */ /* 0x000fc600008e0607 */
[----:B------:R-:W-:Y:S01]  /*2570*/  FFMA R25, R25, R88, R14 ;  /* 0x0000005819197223 */ /* 0x000fe2000000000e */
[----:B------:R-:W-:-:S04]  /*2580*/  LEA R14, P1, R6, R110, 0x1 ;  /* 0x0000006e060e7211 */ /* 0x000fc800078208ff */
[----:B------:R-:W-:Y:S01]  /*2590*/  LEA.HI.X R15, R6, R111, R7, 0x1, P1 ;  /* 0x0000006f060f7211 */ /* 0x000fe200008f0c07 */
[----:B------:R-:W-:Y:S01]  /*25a0*/  @P3 IMAD.MOV.U32 R6, RZ, RZ, R8 ;  /* 0x000000ffff063224 */ /* 0x000fe200078e0008 */
[----:B------:R-:W-:Y:S01]  /*25b0*/  F2FP.F16.F32.PACK_AB R25, RZ, R25 ;  /* 0x00000019ff19723e */ /* 0x000fe200000000ff */
[----:B------:R-:W-:-:S05]  /*25c0*/  @P3 IMAD.MOV.U32 R7, RZ, RZ, R9 ;  /* 0x000000ffff073224 */ /* 0x000fca00078e0009 */
[----:B------:R1:W-:Y:S04]  /*25d0*/  @P3 STG.E.U16 desc[UR36][R6.64+0x2], R25 ;  /* 0x0000021906003986 */ /* 0x0003e8000c101524 */
[----:B------:R-:W2:Y:S01]  /*25e0*/  @P2 LDG.E.LTC128B.U16 R18, desc[UR36][R14.64] ;  /* 0x000000240e122981 */ /* 0x000ea2000c1e1520 */
[----:B------:R-:W-:Y:S01]  /*25f0*/  IADD3 R12, P1, P3, R92, R10, R12 ;  /* 0x0000000a5c0c7210 */ /* 0x000fe20007b3e00c */
[----:B------:R-:W-:Y:S01]  /*2600*/  BSSY B1, `(.L_x_37) ;  /* 0x0000011000017945 */ /* 0x000fe20003800000 */
[----:B------:R-:W-:Y:S02]  /*2610*/  ISETP.GT.AND P0, PT, R0, 0x8, P0 ;  /* 0x000000080000780c */ /* 0x000fe40000704270 */
[----:B------:R-:W-:-:S03]  /*2620*/  IADD3.X R13, R93, R107, R13, P1, P3 ;  /* 0x0000006b5d0d7210 */ /* 0x000fc60000fe640d */
[----:B------:R-:W-:Y:S01]  /*2630*/  IMAD.WIDE.U32 R12, R19, R106, R12 ;  /* 0x0000006a130c7225 */ /* 0x000fe200078e000c */
[----:B------:R-:W-:-:S03]  /*2640*/  SHF.L.U64.HI R19, R94, 0x1, R95 ;  /* 0x000000015e137819 */ /* 0x000fc6000001025f */
[----:B------:R-:W-:Y:S01]  /*2650*/  IMAD.IADD R13, R105, 0x1, R13 ;  /* 0x00000001690d7824 */ /* 0x000fe200078e020d */
[----:B-1----:R-:W-:-:S04]  /*2660*/  LEA R6, P3, R12, R110, 0x1 ;  /* 0x0000006e0c067211 */ /* 0x002fc800078608ff */
[----:B------:R-:W-:Y:S01]  /*2670*/  LEA.HI.X R7, R12, R111, R13, 0x1, P3 ;  /* 0x0000006f0c077211 */ /* 0x000fe200018f0c0d */
[----:B--2---:R-:W-:-:S05]  /*2680*/  HADD2.F32 R10, -RZ, R18.H0_H0 ;  /* 0x20000012ff0a7230 */ /* 0x004fca0000004100 */
[----:B------:R-:W-:Y:S01]  /*2690*/  FMUL R11, R10, R89 ;  /* 0x000000590a0b7220 */ /* 0x000fe20000400000 */
[----:B------:R-:W-:-:S03]  /*26a0*/  LEA R10, P1, R94, R8, 0x1 ;  /* 0x000000085e0a7211 */ /* 0x000fc600078208ff */
[----:B------:R-:W-:-:S05]  /*26b0*/  FFMA R11, R26, R88, R11 ;  /* 0x000000581a0b7223 */ /* 0x000fca000000000b */
[----:B------:R-:W-:Y:S01]  /*26c0*/  F2FP.F16.F32.PACK_AB R14, RZ, R11 ;  /* 0x0000000bff0e723e */ /* 0x000fe200000000ff */
[----:B------:R-:W-:-:S05]  /*26d0*/  IMAD.X R11, R19, 0x1, R9, P1 ;  /* 0x00000001130b7824 */ /* 0x000fca00008e0609 */
[----:B------:R1:W-:Y:S01]  /*26e0*/  @P2 STG.E.U16 desc[UR36][R10.64], R14 ;  /* 0x0000000e0a002986 */ /* 0x0003e2000c101524 */
[----:B------:R-:W-:Y:S05]  /*26f0*/  @!P0 BRA `(.L_x_38) ;  /* 0x0000000000048947 */ /* 0x000fea0003800000 */
[----:B------:R2:W5:Y:S02]  /*2700*/  LDG.E.LTC128B.U16 R18, desc[UR36][R6.64+0x2] ;  /* 0x0000022406127981 */ /* 0x000564000c1e1520 */
.L_x_38:
[----:B------:R-:W-:Y:S05]  /*2710*/  BSYNC B1 ;  /* 0x0000000000017941 */ /* 0x000fea0003800000 */
.L_x_37:
[----:B-----5:R-:W-:Y:S01]  /*2720*/  HADD2.F32 R12, -RZ, R18.H0_H0 ;  /* 0x20000012ff0c7230 */ /* 0x020fe20000004100 */
[----:B------:R-:W-:Y:S01]  /*2730*/  ISETP.GT.AND P1, PT, R3, 0x8, PT ;  /* 0x000000080300780c */ /* 0x000fe20003f24270 */
[----:B------:R-:W-:Y:S03]  /*2740*/  BSSY B1, `(.L_x_39) ;  /* 0x0000008000017945 */ /* 0x000fe60003800000 */
[----:B------:R-:W-:Y:S01]  /*2750*/  FMUL R12, R12, R89 ;  /* 0x000000590c0c7220 */ /* 0x000fe20000400000 */
[----:B------:R-:W-:-:S03]  /*2760*/  ISETP.GT.AND P2, PT, R0, RZ, P1 ;  /* 0x000000ff0000720c */ /* 0x000fc60000f44270 */
[----:B------:R-:W-:-:S05]  /*2770*/  FFMA R12, R27, R88, R12 ;  /* 0x000000581b0c7223 */ /* 0x000fca000000000c */
[----:B------:R-:W-:-:S05]  /*2780*/  F2FP.F16.F32.PACK_AB R12, RZ, R12 ;  /* 0x0000000cff0c723e */ /* 0x000fca00000000ff */
[----:B------:R3:W-:Y:S01]  /*2790*/  @P0 STG.E.U16 desc[UR36][R10.64+0x2], R12 ;  /* 0x0000020c0a000986 */ /* 0x0007e2000c101524 */
[----:B------:R-:W-:Y:S05]  /*27a0*/  @!P2 BRA `(.L_x_40) ;  /* 0x000000000004a947 */ /* 0x000fea0003800000 */
[----:B------:R4:W5:Y:S02]  /*27b0*/  LDG.E.LTC128B.U16 R18, desc[UR36][R4.64+0x10] ;  /* 0x0000102404127981 */ /* 0x000964000c1e1520 */
.L_x_40:
[----:B------:R-:W-:Y:S05]  /*27c0*/  BSYNC B1 ;  /* 0x0000000000017941 */ /* 0x000fea0003800000 */
.L_x_39:
[----:B---3-5:R-:W-:Y:S01]  /*27d0*/  HADD2.F32 R12, -RZ, R18.H0_H0 ;  /* 0x20000012ff0c7230 */ /* 0x028fe20000004100 */
        /* <DEDUP_REMOVED lines=9> */
.L_x_42:
[----:B------:R-:W-:Y:S05]  /*2870*/  BSYNC B1 ;  /* 0x0000000000017941 */ /* 0x000fea0003800000 */
.L_x_41:
[----:B-----5:R-:W-:Y:S01]  /*2880*/  HADD2.F32 R12, -RZ, R18.H0_H0 ;  /* 0x20000012ff0c7230 */ /* 0x020fe20000004100 */
[----:B------:R-:W-:Y:S01]  /*2890*/  ISETP.GT.AND P1, PT, R0, 0x8, P1 ;  /* 0x000000080000780c */ /* 0x000fe20000f24270 */
[----:B------:R-:W-:Y:S03]  /*28a0*/  BSSY B1, `(.L_x_43) ;  /* 0x0000007000017945 */ /* 0x000fe60003800000 */
[----:B------:R-:W-:-:S04]  /*28b0*/  FMUL R12, R12, R89 ;  /* 0x000000590c0c7220 */ /* 0x000fc80000400000 */
[----:B------:R-:W-:-:S05]  /*28c0*/  FFMA R12, R29, R88, R12 ;  /* 0x000000581d0c7223 */ /* 0x000fca000000000c */
[----:B------:R-:W-:-:S05]  /*28d0*/  F2FP.F16.F32.PACK_AB R12, RZ, R12 ;  /* 0x0000000cff0c723e */ /* 0x000fca00000000ff */
[----:B------:R0:W-:Y:S01]  /*28e0*/  @P3 STG.E.U16 desc[UR36][R8.64+0x12], R12 ;  /* 0x0000120c08003986 */ /* 0x0001e2000c101524 */
[----:B------:R-:W-:Y:S05]  /*28f0*/  @!P1 BRA `(.L_x_44) ;  /* 0x0000000000049947 */ /* 0x000fea0003800000 */
[----:B------:R0:W5:Y:S02]  /*2900*/  LDG.E.LTC128B.U16 R18, desc[UR36][R6.64+0x10] ;  /* 0x0000102406127981 */ /* 0x000164000c1e1520 */
.L_x_44:
[----:B------:R-:W-:Y:S05]  /*2910*/  BSYNC B1 ;  /* 0x0000000000017941 */ /* 0x000fea0003800000 */
.L_x_43:
[----:B0----5:R-:W-:Y:S01]  /*2920*/  HADD2.F32 R12, -RZ, R18.H0_H0 ;  /* 0x20000012ff0c7230 */ /* 0x021fe20000004100 */
[----:B------:R-:W-:Y:S01]  /*2930*/  ISETP.GT.AND P0, PT, R0, 0x8, P0 ;  /* 0x000000080000780c */ /* 0x000fe20000704270 */
[----:B------:R-:W-:Y:S03]  /*2940*/  BSSY B1, `(.L_x_45) ;  /* 0x0000007000017945 */ /* 0x000fe60003800000 */
[----:B---3--:R-:W-:-:S04]  /*2950*/  FMUL R13, R12, R89 ;  /* 0x000000590c0d7220 */ /* 0x008fc80000400000 */
[----:B------:R-:W-:-:S05]  /*2960*/  FFMA R13, R30, R88, R13 ;  /* 0x000000581e0d7223 */ /* 0x000fca000000000d */
[----:B------:R-:W-:-:S05]  /*2970*/  F2FP.F16.F32.PACK_AB R13, RZ, R13 ;  /* 0x0000000dff0d723e */ /* 0x000fca00000000ff */
[----:B------:R0:W-:Y:S01]  /*2980*/  @P1 STG.E.U16 desc[UR36][R10.64+0x10], R13 ;  /* 0x0000100d0a001986 */ /* 0x0001e2000c101524 */
[----:B------:R-:W-:Y:S05]  /*2990*/  @!P0 BRA `(.L_x_46) ;  /* 0x0000000000048947 */ /* 0x000fea0003800000 */
[----:B------:R3:W5:Y:S02]  /*29a0*/  LDG.E.LTC128B.U16 R18, desc[UR36][R6.64+0x12] ;  /* 0x0000122406127981 */ /* 0x000764000c1e1520 */
.L_x_46:
[----:B------:R-:W-:Y:S05]  /*29b0*/  BSYNC B1 ;  /* 0x0000000000017941 */ /* 0x000fea0003800000 */
.L_x_45:
        /* <DEDUP_REMOVED lines=10> */
.L_x_48:
[----:B------:R-:W-:Y:S05]  /*2a60*/  BSYNC B1 ;  /* 0x0000000000017941 */ /* 0x000fea0003800000 */
.L_x_47:
[----:B0----5:R-:W-:Y:S01]  /*2a70*/  HADD2.F32 R12, -RZ, R18.H0_H0 ;  /* 0x20000012ff0c7230 */ /* 0x021fe20000004100 */
        /* <DEDUP_REMOVED lines=9> */
.L_x_50:
[----:B------:R-:W-:Y:S05]  /*2b10*/  BSYNC B1 ;  /* 0x0000000000017941 */ /* 0x000fea0003800000 */
.L_x_49:
        /* <DEDUP_REMOVED lines=9> */
.L_x_52:
[----:B------:R-:W-:Y:S05]  /*2bb0*/  BSYNC B1 ;  /* 0x0000000000017941 */ /* 0x000fea0003800000 */
.L_x_51:
[----:B0----5:R-:W-:Y:S01]  /*2bc0*/  HADD2.F32 R12, -RZ, R18.H0_H0 ;  /* 0x20000012ff0c7230 */ /* 0x021fe20000004100 */
        /* <DEDUP_REMOVED lines=8> */
.L_x_54:
[----:B------:R-:W-:Y:S05]  /*2c50*/  BSYNC B1 ;  /* 0x0000000000017941 */ /* 0x000fea0003800000 */
.L_x_53:
        /* <DEDUP_REMOVED lines=10> */
.L_x_56:
[----:B------:R-:W-:Y:S05]  /*2d00*/  BSYNC B1 ;  /* 0x0000000000017941 */ /* 0x000fea0003800000 */
.L_x_55:
        /* <DEDUP_REMOVED lines=10> */
.L_x_58:
[----:B------:R-:W-:Y:S05]  /*2db0*/  BSYNC B1 ;  /* 0x0000000000017941 */ /* 0x000fea0003800000 */
.L_x_57:
        /* <DEDUP_REMOVED lines=9> */
.L_x_60:
[----:B------:R-:W-:Y:S05]  /*2e50*/  BSYNC B1 ;  /* 0x0000000000017941 */ /* 0x000fea0003800000 */
.L_x_59:
        /* <DEDUP_REMOVED lines=9> */
.L_x_62:
[----:B------:R-:W-:Y:S05]  /*2ef0*/  BSYNC B1 ;  /* 0x0000000000017941 */ /* 0x000fea0003800000 */
.L_x_61:
        /* <DEDUP_REMOVED lines=10> */
.L_x_64:
[----:B------:R-:W-:Y:S05]  /*2fa0*/  BSYNC B1 ;  /* 0x0000000000017941 */ /* 0x000fea0003800000 */
.L_x_63:
        /* <DEDUP_REMOVED lines=10> */
.L_x_66:
[----:B------:R-:W-:Y:S05]  /*3050*/  BSYNC B1 ;  /* 0x0000000000017941 */ /* 0x000fea0003800000 */
.L_x_65:
        /* <DEDUP_REMOVED lines=9> */
.L_x_68:
[----:B------:R-:W-:Y:S05]  /*30f0*/  BSYNC B1 ;  /* 0x0000000000017941 */ /* 0x000fea0003800000 */
.L_x_67:
        /* <DEDUP_REMOVED lines=9> */
.L_x_70:
[----:B------:R-:W-:Y:S05]  /*3190*/  BSYNC B1 ;  /* 0x0000000000017941 */ /* 0x000fea0003800000 */
.L_x_69:
        /* <DEDUP_REMOVED lines=10> */
.L_x_72:
[----:B------:R-:W-:Y:S05]  /*3240*/  BSYNC B1 ;  /* 0x0000000000017941 */ /* 0x000fea0003800000 */
.L_x_71:
        /* <DEDUP_REMOVED lines=10> */
.L_x_74:
[----:B------:R-:W-:Y:S05]  /*32f0*/  BSYNC B1 ;  /* 0x0000000000017941 */ /* 0x000fea0003800000 */
.L_x_73:
        /* <DEDUP_REMOVED lines=9> */
.L_x_76:
[----:B------:R-:W-:Y:S05]  /*3390*/  BSYNC B1 ;  /* 0x0000000000017941 */ /* 0x000fea0003800000 */
.L_x_75:
        /* <DEDUP_REMOVED lines=9> */
.L_x_78:
[----:B------:R-:W-:Y:S05]  /*3430*/  BSYNC B1 ;  /* 0x0000000000017941 */ /* 0x000fea0003800000 */
.L_x_77:
        /* <DEDUP_REMOVED lines=10> */
.L_x_80:
[----:B------:R-:W-:Y:S05]  /*34e0*/  BSYNC B1 ;  /* 0x0000000000017941 */ /* 0x000fea0003800000 */
.L_x_79:
        /* <DEDUP_REMOVED lines=10> */
.L_x_82:
[----:B------:R-:W-:Y:S05]  /*3590*/  BSYNC B1 ;  /* 0x0000000000017941 */ /* 0x000fea0003800000 */
.L_x_81:
        /* <DEDUP_REMOVED lines=9> */
.L_x_84:
[----:B------:R-:W-:Y:S05]  /*3630*/  BSYNC B1 ;  /* 0x0000000000017941 */ /* 0x000fea0003800000 */
.L_x_83:
        /* <DEDUP_REMOVED lines=9> */
.L_x_86:
[----:B------:R-:W-:Y:S05]  /*36d0*/  BSYNC B1 ;  /* 0x0000000000017941 */ /* 0x000fea0003800000 */
.L_x_85:
        /* <DEDUP_REMOVED lines=10> */
.L_x_88:
[----:B------:R-:W-:Y:S05]  /*3780*/  BSYNC B1 ;  /* 0x0000000000017941 */ /* 0x000fea0003800000 */
.L_x_87:
        /* <DEDUP_REMOVED lines=10> */
.L_x_90:
[----:B------:R-:W-:Y:S05]  /*3830*/  BSYNC B1 ;  /* 0x0000000000017941 */ /* 0x000fea0003800000 */
.L_x_89:
        /* <DEDUP_REMOVED lines=9> */
.L_x_92:
[----:B------:R-:W-:Y:S05]  /*38d0*/  BSYNC B1 ;  /* 0x0000000000017941 */ /* 0x000fea0003800000 */
.L_x_91:
        /* <DEDUP_REMOVED lines=9> */
.L_x_94:
[----:B------:R-:W-:Y:S05]  /*3970*/  BSYNC B1 ;  /* 0x0000000000017941 */ /* 0x000fea0003800000 */
.L_x_93:
        /* <DEDUP_REMOVED lines=10> */
.L_x_96:
[----:B------:R-:W-:Y:S05]  /*3a20*/  BSYNC B1 ;  /* 0x0000000000017941 */ /* 0x000fea0003800000 */
.L_x_95:
        /* <DEDUP_REMOVED lines=10> */
.L_x_98:
[----:B------:R-:W-:Y:S05]  /*3ad0*/  BSYNC B1 ;  /* 0x0000000000017941 */ /* 0x000fea0003800000 */
.L_x_97:
        /* <DEDUP_REMOVED lines=9> */
.L_x_100:
[----:B------:R-:W-:Y:S05]  /*3b70*/  BSYNC B1 ;  /* 0x0000000000017941 */ /* 0x000fea0003800000 */
.L_x_99:
        /* <DEDUP_REMOVED lines=9> */
.L_x_102:
[----:B------:R-:W-:Y:S05]  /*3c10*/  BSYNC B1 ;  /* 0x0000000000017941 */ /* 0x000fea0003800000 */
.L_x_101:
        /* <DEDUP_REMOVED lines=10> */
.L_x_104:
[----:B------:R-:W-:Y:S05]  /*3cc0*/  BSYNC B1 ;  /* 0x0000000000017941 */ /* 0x000fea0003800000 */
.L_x_103:
        /* <DEDUP_REMOVED lines=10> */
.L_x_106:
[----:B------:R-:W-:Y:S05]  /*3d70*/  BSYNC B1 ;  /* 0x0000000000017941 */ /* 0x000fea0003800000 */
.L_x_105:
        /* <DEDUP_REMOVED lines=9> */
.L_x_108:
[----:B------:R-:W-:Y:S05]  /*3e10*/  BSYNC B1 ;  /* 0x0000000000017941 */ /* 0x000fea0003800000 */
.L_x_107:
        /* <DEDUP_REMOVED lines=9> */
.L_x_110:
[----:B------:R-:W-:Y:S05]  /*3eb0*/  BSYNC B1 ;  /* 0x0000000000017941 */ /* 0x000fea0003800000 */
.L_x_109:
        /* <DEDUP_REMOVED lines=10> */
.L_x_112:
[----:B------:R-:W-:Y:S05]  /*3f60*/  BSYNC B1 ;  /* 0x0000000000017941 */ /* 0x000fea0003800000 */
.L_x_111:
        /* <DEDUP_REMOVED lines=10> */
.L_x_114:
[----:B------:R-:W-:Y:S05]  /*4010*/  BSYNC B1 ;  /* 0x0000000000017941 */ /* 0x000fea0003800000 */
.L_x_113:
        /* <DEDUP_REMOVED lines=9> */
.L_x_116:
[----:B------:R-:W-:Y:S05]  /*40b0*/  BSYNC B1 ;  /* 0x0000000000017941 */ /* 0x000fea0003800000 */
.L_x_115:
        /* <DEDUP_REMOVED lines=9> */
.L_x_118:
[----:B------:R-:W-:Y:S05]  /*4150*/  BSYNC B1 ;  /* 0x0000000000017941 */ /* 0x000fea0003800000 */
.L_x_117:
        /* <DEDUP_REMOVED lines=10> */
.L_x_120:
[----:B------:R-:W-:Y:S05]  /*4200*/  BSYNC B1 ;  /* 0x0000000000017941 */ /* 0x000fea0003800000 */
.L_x_119:
        /* <DEDUP_REMOVED lines=10> */
.L_x_122:
[----:B------:R-:W-:Y:S05]  /*42b0*/  BSYNC B1 ;  /* 0x0000000000017941 */ /* 0x000fea0003800000 */
.L_x_121:
        /* <DEDUP_REMOVED lines=9> */
.L_x_124:
[----:B------:R-:W-:Y:S05]  /*4350*/  BSYNC B1 ;  /* 0x0000000000017941 */ /* 0x000fea0003800000 */
.L_x_123:
        /* <DEDUP_REMOVED lines=9> */
.L_x_126:
[----:B------:R-:W-:Y:S05]  /*43f0*/  BSYNC B1 ;  /* 0x0000000000017941 */ /* 0x000fea0003800000 */
.L_x_125:
        /* <DEDUP_REMOVED lines=10> */
.L_x_128:
[----:B------:R-:W-:Y:S05]  /*44a0*/  BSYNC B1 ;  /* 0x0000000000017941 */ /* 0x000fea0003800000 */
.L_x_127:
        /* <DEDUP_REMOVED lines=10> */
.L_x_130:
[----:B------:R-:W-:Y:S05]  /*4550*/  BSYNC B1 ;  /* 0x0000000000017941 */ /* 0x000fea0003800000 */
.L_x_129:
        /* <DEDUP_REMOVED lines=9> */
.L_x_132:
[----:B------:R-:W-:Y:S05]  /*45f0*/  BSYNC B1 ;  /* 0x0000000000017941 */ /* 0x000fea0003800000 */
.L_x_131:
        /* <DEDUP_REMOVED lines=9> */
.L_x_134:
[----:B------:R-:W-:Y:S05]  /*4690*/  BSYNC B1 ;  /* 0x0000000000017941 */ /* 0x000fea0003800000 */
.L_x_133:
        /* <DEDUP_REMOVED lines=10> */
.L_x_136:
[----:B------:R-:W-:Y:S05]  /*4740*/  BSYNC B1 ;  /* 0x0000000000017941 */ /* 0x000fea0003800000 */
.L_x_135:
        /* <DEDUP_REMOVED lines=10> */
.L_x_138:
[----:B------:R-:W-:Y:S05]  /*47f0*/  BSYNC B1 ;  /* 0x0000000000017941 */ /* 0x000fea0003800000 */
.L_x_137:
        /* <DEDUP_REMOVED lines=9> */
.L_x_140:
[----:B------:R-:W-:Y:S05]  /*4890*/  BSYNC B1 ;  /* 0x0000000000017941 */ /* 0x000fea0003800000 */
.L_x_139:
        /* <DEDUP_REMOVED lines=9> */
.L_x_142:
[----:B------:R-:W-:Y:S05]  /*4930*/  BSYNC B1 ;  /* 0x0000000000017941 */ /* 0x000fea0003800000 */
.L_x_141:
        /* <DEDUP_REMOVED lines=10> */
.L_x_144:
[----:B------:R-:W-:Y:S05]  /*49e0*/  BSYNC B1 ;  /* 0x0000000000017941 */ /* 0x000fea0003800000 */
.L_x_143:
        /* <DEDUP_REMOVED lines=10> */
.L_x_146:
[----:B------:R-:W-:Y:S05]  /*4a90*/  BSYNC B1 ;  /* 0x0000000000017941 */ /* 0x000fea0003800000 */
.L_x_145:
        /* <DEDUP_REMOVED lines=9> */
.L_x_148:
[----:B------:R-:W-:Y:S05]  /*4b30*/  BSYNC B1 ;  /* 0x0000000000017941 */ /* 0x000fea0003800000 */
.L_x_147:
        /* <DEDUP_REMOVED lines=9> */
.L_x_150:
[----:B------:R-:W-:Y:S05]  /*4bd0*/  BSYNC B1 ;  /* 0x0000000000017941 */ /* 0x000fea0003800000 */
.L_x_149:
        /* <DEDUP_REMOVED lines=10> */
.L_x_152:
[----:B------:R-:W-:Y:S05]  /*4c80*/  BSYNC B1 ;  /* 0x0000000000017941 */ /* 0x000fea0003800000 */
.L_x_151:
        /* <DEDUP_REMOVED lines=10> */
.L_x_154:
[----:B------:R-:W-:Y:S05]  /*4d30*/  BSYNC B1 ;  /* 0x0000000000017941 */ /* 0x000fea0003800000 */
.L_x_153:
[----:B0---45:R-:W-:Y:S01]  /*4d40*/  HADD2.F32 R4, -RZ, R18.H0_H0 ;  /* 0x20000012ff047230 */ /* 0x031fe20000004100 */
        /* <DEDUP_REMOVED lines=8> */
.L_x_156:
[----:B------:R-:W-:Y:S05]  /*4dd0*/  BSYNC B1 ;  /* 0x0000000000017941 */ /* 0x000fea0003800000 */
.L_x_155:
[----:B0----5:R-:W-:Y:S01]  /*4de0*/  HADD2.F32 R4, -RZ, R18.H0_H0 ;  /* 0x20000012ff047230 */ /* 0x021fe20000004100 */
[----:B------:R-:W-:Y:S01]  /*4df0*/  ISETP.GT.AND P0, PT, R0, 0x8, P0 ;  /* 0x000000080000780c */ /* 0x000fe20000704270 */
[----:B------:R-:W-:Y:S01]  /*4e00*/  @P1 IMAD.MOV.U32 R5, RZ, RZ, R11 ;  /* 0x000000ffff051224 */ /* 0x000fe200078e000b */
[----:B------:R-:W-:Y:S02]  /*4e10*/  BSSY B1, `(.L_x_157) ;  /* 0x0000008000017945 */ /* 0x000fe40003800000 */
[----:B------:R-:W-:Y:S01]  /*4e20*/  FMUL R3, R4, R89 ;  /* 0x0000005904037220 */ /* 0x000fe20000400000 */
[----:B------:R-:W-:-:S03]  /*4e30*/  @P1 IMAD.MOV.U32 R4, RZ, RZ, R10 ;  /* 0x000000ffff041224 */ /* 0x000fc600078e000a */
[----:B------:R-:W-:-:S05]  /*4e40*/  FFMA R3, R86, R88, R3 ;  /* 0x0000005856037223 */ /* 0x000fca0000000003 */
[----:B------:R-:W-:-:S05]  /*4e50*/  F2FP.F16.F32.PACK_AB R3, RZ, R3 ;  /* 0x00000003ff03723e */ /* 0x000fca00000000ff */
[----:B------:R0:W-:Y:S01]  /*4e60*/  @P1 STG.E.U16 desc[UR36][R4.64+0xf0], R3 ;  /* 0x0000f00304001986 */ /* 0x0001e2000c101524 */
[----:B------:R-:W-:Y:S05]  /*4e70*/  @!P0 BRA `(.L_x_158) ;  /* 0x0000000000048947 */ /* 0x000fea0003800000 */
[----:B------:R0:W5:Y:S02]  /*4e80*/  LDG.E.LTC128B.U16 R18, desc[UR36][R6.64+0xf2] ;  /* 0x0000f22406127981 */ /* 0x000164000c1e1520 */
.L_x_158:
[----:B------:R-:W-:Y:S05]  /*4e90*/  BSYNC B1 ;  /* 0x0000000000017941 */ /* 0x000fea0003800000 */
.L_x_157:
[----:B------:R-:W-:Y:S05]  /*4ea0*/  @!P0 BRA `(.L_x_159) ;  /* 0x0000001000b08947 */ /* 0x000fea0003800000 */
[----:B-----5:R-:W-:-:S05]  /*4eb0*/  HADD2.F32 R18, -RZ, R18.H0_H0 ;  /* 0x20000012ff127230 */ /* 0x020fca0000004100 */
[----:B------:R-:W-:-:S04]  /*4ec0*/  FMUL R18, R18, R89 ;  /* 0x0000005912127220 */ /* 0x000fc80000400000 */
[----:B------:R-:W-:-:S05]  /*4ed0*/  FFMA R18, R87, R88, R18 ;  /* 0x0000005857127223 */ /* 0x000fca0000000012 */
[----:B------:R-:W-:-:S05]  /*4ee0*/  F2FP.F16.F32.PACK_AB R18, RZ, R18 ;  /* 0x00000012ff12723e */ /* 0x000fca00000000ff */
[----:B------:R0:W-:Y:S01]  /*4ef0*/  STG.E.U16 desc[UR36][R10.64+0xf2], R18 ;  /* 0x0000f2120a007986 */ /* 0x0001e2000c101524 */
[----:B------:R-:W-:Y:S05]  /*4f00*/  BRA `(.L_x_159) ;  /* 0x0000001000987947 */ /* 0x000fea0003800000 */
.L_x_34:
[----:B------:R-:W-:Y:S01]  /*4f10*/  ISETP.GT.AND P3, PT, R3, 0x1, PT ;  /* 0x000000010300780c */ /* 0x000fe20003f64270 */
[----:B------:R-:W-:Y:S01]  /*4f20*/  ULDC.64 UR4, c[0x0][0x5c0] ;  /* 0x0001700000047ab9 */ /* 0x000fe20000000a00 */
[-C--:B------:R-:W-:Y:S01]  /*4f30*/  FMUL R24, R24, R88.reuse ;  /* 0x0000005818187220 */ /* 0x080fe20000400000 */
[----:B------:R-:W-:Y:S01]  /*4f40*/  LEA R4, P4, R104, UR4, 0x1 ;  /* 0x0000000468047c11 */ /* 0x000fe2000f8808ff */
[-C--:B------:R-:W-:Y:S01]  /*4f50*/  FMUL R25, R25, R88.reuse ;  /* 0x0000005819197220 */ /* 0x080fe20000400000 */
[----:B------:R-:W-:Y:S01]  /*4f60*/  ISETP.GT.AND P0, PT, R0, RZ, P3 ;  /* 0x000000ff0000720c */ /* 0x000fe20001f04270 */
[----:B------:R-:W-:Y:S01]  /*4f70*/  FMUL R26, R26, R88 ;  /* 0x000000581a1a7220 */ /* 0x000fe20000400000 */
[----:B------:R-:W-:Y:S01]  /*4f80*/  F2FP.F16.F32.PACK_AB R24, RZ, R24 ;  /* 0x00000018ff18723e */ /* 0x000fe200000000ff */
[-C--:B------:R-:W-:Y:S01]  /*4f90*/  FMUL R27, R27, R88.reuse ;  /* 0x000000581b1b7220 */ /* 0x080fe20000400000 */
[----:B------:R-:W-:Y:S01]  /*4fa0*/  LEA.HI.X R5, R104, UR5, R113, 0x1, P4 ;  /* 0x0000000568057c11 */ /* 0x000fe2000a0f0c71 */
[-C--:B------:R-:W-:Y:S01]  /*4fb0*/  FMUL R28, R28, R88.reuse ;  /* 0x000000581c1c7220 */ /* 0x080fe20000400000 */
[----:B------:R-:W-:Y:S01]  /*4fc0*/  F2FP.F16.F32.PACK_AB R25, RZ, R25 ;  /* 0x00000019ff19723e */ /* 0x000fe200000000ff */
[-C--:B------:R-:W-:Y:S01]  /*4fd0*/  FMUL R29, R29, R88.reuse ;  /* 0x000000581d1d7220 */ /* 0x080fe20000400000 */
[----:B------:R-:W-:Y:S01]  /*4fe0*/  ISETP.GT.AND P2, PT, R0, 0x8, P2 ;  /* 0x000000080000780c */ /* 0x000fe20001744270 */
[----:B------:R-:W-:Y:S01]  /*4ff0*/  @P1 STG.E.U16 desc[UR36][R4.64], R24 ;  /* 0x0000001804001986 */ /* 0x000fe2000c101524 */
[----:B------:R-:W-:Y:S01]  /*5000*/  ISETP.GT.AND P1, PT, R3, 0x8, PT ;  /* 0x000000080300780c */ /* 0x000fe20003f24270 */
[----:B------:R-:W-:Y:S01]  /*5010*/  FMUL R30, R30, R88 ;  /* 0x000000581e1e7220 */ /* 0x000fe20000400000 */
[C---:B------:R-:W-:Y:S01]  /*5020*/  SHF.L.U64.HI R7, R94.reuse, 0x1, R95 ;  /* 0x000000015e077819 */ /* 0x040fe2000001025f */
[----:B------:R-:W-:Y:S01]  /*5030*/  @P0 STG.E.U16 desc[UR36][R4.64+0x2], R25 ;  /* 0x0000021904000986 */ /* 0x000fe2000c101524 */
[----:B------:R-:W-:Y:S01]  /*5040*/  LEA R6, P5, R94, R4, 0x1 ;  /* 0x000000045e067211 */ /* 0x000fe200078a08ff */
[-C--:B------:R-:W-:Y:S01]  /*5050*/  FMUL R31, R31, R88.reuse ;  /* 0x000000581f1f7220 */ /* 0x080fe20000400000 */
[----:B------:R-:W-:Y:S01]  /*5060*/  ISETP.GT.AND P3, PT, R0, 0x8, P3 ;  /* 0x000000080000780c */ /* 0x000fe20001f64270 */
[-C--:B------:R-:W-:Y:S01]  /*5070*/  FMUL R32, R32, R88.reuse ;  /* 0x0000005820207220 */ /* 0x080fe20000400000 */
[----:B------:R-:W-:Y:S01]  /*5080*/  ISETP.GT.AND P0, PT, R3, 0x9, PT ;  /* 0x000000090300780c */ /* 0x000fe20003f04270 */
[----:B------:R-:W-:Y:S01]  /*5090*/  IMAD.X R7, R7, 0x1, R5, P5 ;  /* 0x0000000107077824 */ /* 0x000fe200028e0605 */
[----:B------:R-:W-:Y:S01]  /*50a0*/  ISETP.GT.AND P4, PT, R0, RZ, P1 ;  /* 0x000000ff0000720c */ /* 0x000fe20000f84270 */
[----:B------:R-:W-:Y:S01]  /*50b0*/  FMUL R33, R33, R88 ;  /* 0x0000005821217220 */ /* 0x000fe20000400000 */
[----:B------:R-:W-:Y:S01]  /*50c0*/  F2FP.F16.F32.PACK_AB R26, RZ, R26 ;  /* 0x0000001aff1a723e */ /* 0x000fe200000000ff */
[-C--:B------:R-:W-:Y:S01]  /*50d0*/  FMUL R34, R34, R88.reuse ;  /* 0x0000005822227220 */ /* 0x080fe20000400000 */
[----:B------:R-:W-:Y:S01]  /*50e0*/  ISETP.GT.AND P5, PT, R0, RZ, P0 ;  /* 0x000000ff0000720c */ /* 0x000fe200007a4270 */
[----:B------:R-:W-:Y:S01]  /*50f0*/  FMUL R35, R35, R88 ;  /* 0x0000005823237220 */ /* 0x000fe20000400000 */
[----:B------:R-:W-:Y:S01]  /*5100*/  F2FP.F16.F32.PACK_AB R27, RZ, R27 ;  /* 0x0000001bff1b723e */ /* 0x000fe200000000ff */
[----:B------:R-:W-:Y:S01]  /*5110*/  @P2 STG.E.U16 desc[UR36][R6.64], R26 ;  /* 0x0000001a06002986 */ /* 0x000fe2000c101524 */
[----:B------:R-:W-:Y:S01]  /*5120*/  F2FP.F16.F32.PACK_AB R28, RZ, R28 ;  /* 0x0000001cff1c723e */ /* 0x000fe200000000ff */
[-C--:B------:R-:W-:Y:S01]  /*5130*/  FMUL R36, R36, R88.reuse ;  /* 0x0000005824247220 */ /* 0x080fe20000400000 */
[C---:B------:R-:W-:Y:S01]  /*5140*/  ISETP.GT.AND P2, PT, R0.reuse, 0x8, P1 ;  /* 0x000000080000780c */ /* 0x040fe20000f44270 */
[----:B------:R-:W-:Y:S01]  /*5150*/  @P3 STG.E.U16 desc[UR36][R6.64+0x2], R27 ;  /* 0x0000021b06003986 */ /* 0x000fe2000c101524 */
[----:B------:R-:W-:Y:S01]  /*5160*/  ISETP.GT.AND P1, PT, R3, 0x10, PT ;  /* 0x000000100300780c */ /* 0x000fe20003f24270 */
[-C--:B------:R-:W-:Y:S01]  /*5170*/  FMUL R37, R37, R88.reuse ;  /* 0x0000005825257220 */ /* 0x080fe20000400000 */
[----:B------:R-:W-:Y:S01]  /*5180*/  F2FP.F16.F32.PACK_AB R29, RZ, R29 ;  /* 0x0000001dff1d723e */ /* 0x000fe200000000ff */
[----:B------:R-:W-:Y:S01]  /*5190*/  @P4 STG.E.U16 desc[UR36][R4.64+0x10], R28 ;  /* 0x0000101c04004986 */ /* 0x000fe2000c101524 */
[----:B------:R-:W-:Y:S01]  /*51a0*/  ISETP.GT.AND P3, PT, R0, 0x8, P0 ;  /* 0x000000080000780c */ /* 0x000fe20000764270 */
[-C--:B------:R-:W-:Y:S01]  /*51b0*/  FMUL R38, R38, R88.reuse ;  /* 0x0000005826267220 */ /* 0x080fe20000400000 */
[----:B------:R-:W-:Y:S01]  /*51c0*/  ISETP.GT.AND P0, PT, R3, 0x11, PT ;  /* 0x000000110300780c */ /* 0x000fe20003f04270 */
[----:B------:R-:W-:Y:S01]  /*51d0*/  @P5 STG.E.U16 desc[UR36][R4.64+0x12], R29 ;  /* 0x0000121d04005986 */ /* 0x000fe2000c101524 */
        /* <DEDUP_REMOVED lines=162> */
[----:B------:R-:W-:-:S02]  /*5c00*/  F2FP.F16.F32.PACK_AB R62, RZ, R62 ;  /* 0x0000003eff3e723e */ /* 0x000fc400000000ff */
[C---:B------:R-:W-:Y:S02]  /*5c10*/  ISETP.GT.AND P5, PT, R0.reuse, RZ, P0 ;  /* 0x000000ff0000720c */ /* 0x040fe400007a4270 */
[----:B------:R-:W-:Y:S01]  /*5c20*/  F2FP.F16.F32.PACK_AB R63, RZ, R63 ;  /* 0x0000003fff3f723e */ /* 0x000fe200000000ff */
[----:B------:R-:W-:Y:S01]  /*5c30*/  @P2 STG.E.U16 desc[UR36][R6.64+0x90], R62 ;  /* 0x0000903e06002986 */ /* 0x000fe2000c101524 */
[----:B------:R-:W-:Y:S02]  /*5c40*/  F2FP.F16.F32.PACK_AB R64, RZ, R64 ;  /* 0x00000040ff40723e */ /* 0x000fe400000000ff */
[C---:B------:R-:W-:Y:S01]  /*5c50*/  ISETP.GT.AND P2, PT, R0.reuse, 0x8, P1 ;  /* 0x000000080000780c */ /* 0x040fe20000f44270 */
[----:B------:R-:W-:Y:S01]  /*5c60*/  @P3 STG.E.U16 desc[UR36][R6.64+0x92], R63 ;  /* 0x0000923f06003986 */ /* 0x000fe2000c101524 */
[----:B------:R-:W-:Y:S02]  /*5c70*/  ISETP.GT.AND P1, PT, R3, 0x58, PT ;  /* 0x000000580300780c */ /* 0x000fe40003f24270 */
[----:B------:R-:W-:Y:S01]  /*5c80*/  F2FP.F16.F32.PACK_AB R65, RZ, R65 ;  /* 0x00000041ff41723e */ /* 0x000fe200000000ff */
[----:B------:R-:W-:Y:S01]  /*5c90*/  @P4 STG.E.U16 desc[UR36][R4.64+0xa0], R64 ;  /* 0x0000a04004004986 */ /* 0x000fe2000c101524 */
[----:B------:R-:W-:-:S02]  /*5ca0*/  ISETP.GT.AND P3, PT, R0, 0x8, P0 ;  /* 0x000000080000780c */ /* 0x000fc40000764270 */
[----:B------:R-:W-:Y:S01]  /*5cb0*/  ISETP.GT.AND P0, PT, R3, 0x59, PT ;  /* 0x000000590300780c */ /* 0x000fe20003f04270 */
[----:B------:R-:W-:Y:S01]  /*5cc0*/  @P5 STG.E.U16 desc[UR36][R4.64+0xa2], R65 ;  /* 0x0000a24104005986 */ /* 0x000fe2000c101524 */
[C---:B------:R-:W-:Y:S02]  /*5cd0*/  ISETP.GT.AND P4, PT, R0.reuse, RZ, P1 ;  /* 0x000000ff0000720c */ /* 0x040fe40000f84270 */
[----:B------:R-:W-:Y:S02]  /*5ce0*/  F2FP.F16.F32.PACK_AB R66, RZ, R66 ;  /* 0x00000042ff42723e */ /* 0x000fe400000000ff */
[----:B------:R-:W-:Y:S02]  /*5cf0*/  ISETP.GT.AND P5, PT, R0, RZ, P0 ;  /* 0x000000ff0000720c */ /* 0x000fe400007a4270 */
[----:B------:R-:W-:Y:S01]  /*5d00*/  F2FP.F16.F32.PACK_AB R67, RZ, R67 ;  /* 0x00000043ff43723e */ /* 0x000fe200000000ff */
[----:B------:R-:W-:Y:S01]  /*5d10*/  @P2 STG.E.U16 desc[UR36][R6.64+0xa0], R66 ;  /* 0x0000a04206002986 */ /* 0x000fe2000c101524 */
[----:B------:R-:W-:-:S02]  /*5d20*/  F2FP.F16.F32.PACK_AB R68, RZ, R68 ;  /* 0x00000044ff44723e */ /* 0x000fc400000000ff */
[C---:B------:R-:W-:Y:S01]  /*5d30*/  ISETP.GT.AND P2, PT, R0.reuse, 0x8, P1 ;  /* 0x000000080000780c */ /* 0x040fe20000f44270 */
[----:B------:R-:W-:Y:S01]  /*5d40*/  @P3 STG.E.U16 desc[UR36][R6.64+0xa2], R67 ;  /* 0x0000a24306003986 */ /* 0x000fe2000c101524 */
[C---:B------:R-:W-:Y:S02]  /*5d50*/  ISETP.GT.AND P1, PT, R3.reuse, 0x60, PT ;  /* 0x000000600300780c */ /* 0x040fe40003f24270 */
[----:B------:R-:W-:Y:S01]  /*5d60*/  F2FP.F16.F32.PACK_AB R69, RZ, R69 ;  /* 0x00000045ff45723e */ /* 0x000fe200000000ff */
[----:B------:R-:W-:Y:S01]  /*5d70*/  @P4 STG.E.U16 desc[UR36][R4.64+0xb0], R68 ;  /* 0x0000b04404004986 */ /* 0x000fe2000c101524 */
[C---:B------:R-:W-:Y:S02]  /*5d80*/  ISETP.GT.AND P3, PT, R0.reuse, 0x8, P0 ;  /* 0x000000080000780c */ /* 0x040fe40000764270 */
[----:B------:R-:W-:Y:S01]  /*5d90*/  ISETP.GT.AND P0, PT, R3, 0x61, PT ;  /* 0x000000610300780c */ /* 0x000fe20003f04270 */
[----:B------:R-:W-:Y:S01]  /*5da0*/  @P5 STG.E.U16 desc[UR36][R4.64+0xb2], R69 ;  /* 0x0000b24504005986 */ /* 0x000fe2000c101524 */
[----:B------:R-:W-:-:S02]  /*5db0*/  ISETP.GT.AND P4, PT, R0, RZ, P1 ;  /* 0x000000ff0000720c */ /* 0x000fc40000f84270 */
[C---:B------:R-:W-:Y:S02]  /*5dc0*/  ISETP.GT.AND P5, PT, R0.reuse, RZ, P0 ;  /* 0x000000ff0000720c */ /* 0x040fe400007a4270 */
[----:B------:R-:W-:Y:S02]  /*5dd0*/  F2FP.F16.F32.PACK_AB R70, RZ, R70 ;  /* 0x00000046ff46723e */ /* 0x000fe400000000ff */
[----:B------:R-:W-:Y:S02]  /*5de0*/  F2FP.F16.F32.PACK_AB R71, RZ, R71 ;  /* 0x00000047ff47723e */ /* 0x000fe400000000ff */
[----:B------:R-:W-:Y:S01]  /*5df0*/  F2FP.F16.F32.PACK_AB R72, RZ, R72 ;  /* 0x00000048ff48723e */ /* 0x000fe200000000ff */
[----:B------:R-:W-:Y:S01]  /*5e00*/  @P2 STG.E.U16 desc[UR36][R6.64+0xb0], R70 ;  /* 0x0000b04606002986 */ /* 0x000fe2000c101524 */
[----:B------:R-:W-:Y:S02]  /*5e10*/  F2FP.F16.F32.PACK_AB R73, RZ, R73 ;  /* 0x00000049ff49723e */ /* 0x000fe400000000ff */
[C---:B------:R-:W-:Y:S01]  /*5e20*/  ISETP.GT.AND P1, PT, R0.reuse, 0x8, P1 ;  /* 0x000000080000780c */ /* 0x040fe20000f24270 */
[----:B------:R-:W-:Y:S01]  /*5e30*/  @P3 STG.E.U16 desc[UR36][R6.64+0xb2], R71 ;  /* 0x0000b24706003986 */ /* 0x000fe2000c101524 */
[----:B------:R-:W-:-:S02]  /*5e40*/  ISETP.GT.AND P2, PT, R0, 0x8, P0 ;  /* 0x000000080000780c */ /* 0x000fc40000744270 */
[----:B------:R-:W-:Y:S01]  /*5e50*/  F2FP.F16.F32.PACK_AB R74, RZ, R74 ;  /* 0x0000004aff4a723e */ /* 0x000fe200000000ff */
[----:B------:R-:W-:Y:S01]  /*5e60*/  @P4 STG.E.U16 desc[UR36][R4.64+0xc0], R72 ;  /* 0x0000c04804004986 */ /* 0x000fe2000c101524 */
[C---:B------:R-:W-:Y:S02]  /*5e70*/  ISETP.GT.AND P4, PT, R3.reuse, 0x68, PT ;  /* 0x000000680300780c */ /* 0x040fe40003f84270 */
[----:B------:R-:W-:Y:S01]  /*5e80*/  ISETP.GT.AND P0, PT, R3, 0x69, PT ;  /* 0x000000690300780c */ /* 0x000fe20003f04270 */
[----:B------:R-:W-:Y:S01]  /*5e90*/  @P5 STG.E.U16 desc[UR36][R4.64+0xc2], R73 ;  /* 0x0000c24904005986 */ /* 0x000fe2000c101524 */
[----:B------:R-:W-:Y:S02]  /*5ea0*/  ISETP.GT.AND P5, PT, R0, RZ, P4 ;  /* 0x000000ff0000720c */ /* 0x000fe400027a4270 */
[----:B------:R-:W-:Y:S01]  /*5eb0*/  F2FP.F16.F32.PACK_AB R75, RZ, R75 ;  /* 0x0000004bff4b723e */ /* 0x000fe200000000ff */
[----:B------:R-:W-:Y:S01]  /*5ec0*/  @P1 STG.E.U16 desc[UR36][R6.64+0xc0], R74 ;  /* 0x0000c04a06001986 */ /* 0x000fe2000c101524 */
[----:B------:R-:W-:-:S02]  /*5ed0*/  F2FP.F16.F32.PACK_AB R76, RZ, R76 ;  /* 0x0000004cff4c723e */ /* 0x000fc400000000ff */
[C---:B------:R-:W-:Y:S01]  /*5ee0*/  ISETP.GT.AND P3, PT, R0.reuse, RZ, P0 ;  /* 0x000000ff0000720c */ /* 0x040fe20000764270 */
[----:B------:R-:W-:Y:S01]  /*5ef0*/  @P2 STG.E.U16 desc[UR36][R6.64+0xc2], R75 ;  /* 0x0000c24b06002986 */ /* 0x000fe2000c101524 */
[C---:B------:R-:W-:Y:S02]  /*5f00*/  ISETP.GT.AND P4, PT, R0.reuse, 0x8, P4 ;  /* 0x000000080000780c */ /* 0x040fe40002784270 */
[----:B------:R-:W-:Y:S02]  /*5f10*/  F2FP.F16.F32.PACK_AB R77, RZ, R77 ;  /* 0x0000004dff4d723e */ /* 0x000fe400000000ff */
[----:B------:R-:W-:Y:S01]  /*5f20*/  F2FP.F16.F32.PACK_AB R78, RZ, R78 ;  /* 0x0000004eff4e723e */ /* 0x000fe200000000ff */
[----:B------:R-:W-:Y:S01]  /*5f30*/  @P5 STG.E.U16 desc[UR36][R4.64+0xd0], R76 ;  /* 0x0000d04c04005986 */ /* 0x000fe2000c101524 */
[----:B------:R-:W-:Y:S02]  /*5f40*/  ISETP.GT.AND P5, PT, R0, 0x8, P0 ;  /* 0x000000080000780c */ /* 0x000fe400007a4270 */
[----:B------:R-:W-:-:S02]  /*5f50*/  F2FP.F16.F32.PACK_AB R79, RZ, R79 ;  /* 0x0000004fff4f723e */ /* 0x000fc400000000ff */
[C---:B------:R-:W-:Y:S01]  /*5f60*/  ISETP.GT.AND P2, PT, R3.reuse, 0x71, PT ;  /* 0x000000710300780c */ /* 0x040fe20003f44270 */
[----:B------:R-:W-:Y:S01]  /*5f70*/  @P3 STG.E.U16 desc[UR36][R4.64+0xd2], R77 ;  /* 0x0000d24d04003986 */ /* 0x000fe2000c101524 */
[----:B------:R-:W-:Y:S02]  /*5f80*/  ISETP.GT.AND P3, PT, R3, 0x70, PT ;  /* 0x000000700300780c */ /* 0x000fe40003f64270 */
[----:B------:R-:W-:Y:S01]  /*5f90*/  F2FP.F16.F32.PACK_AB R80, RZ, R80 ;  /* 0x00000050ff50723e */ /* 0x000fe200000000ff */
[----:B------:R-:W-:Y:S01]  /*5fa0*/  @P4 STG.E.U16 desc[UR36][R6.64+0xd0], R78 ;  /* 0x0000d04e06004986 */ /* 0x000fe2000c101524 */
[C---:B------:R-:W-:Y:S02]  /*5fb0*/  ISETP.GT.AND P4, PT, R0.reuse, RZ, P2 ;  /* 0x000000ff0000720c */ /* 0x040fe40001784270 */
[----:B------:R-:W-:Y:S01]  /*5fc0*/  F2FP.F16.F32.PACK_AB R81, RZ, R81 ;  /* 0x00000051ff51723e */ /* 0x000fe200000000ff */
[----:B------:R-:W-:Y:S01]  /*5fd0*/  @P5 STG.E.U16 desc[UR36][R6.64+0xd2], R79 ;  /* 0x0000d24f06005986 */ /* 0x000fe2000c101524 */
[----:B------:R-:W-:-:S02]  /*5fe0*/  ISETP.GT.AND P5, PT, R0, RZ, P3 ;  /* 0x000000ff0000720c */ /* 0x000fc40001fa4270 */
[C---:B------:R-:W-:Y:S02]  /*5ff0*/  ISETP.GT.AND P1, PT, R3.reuse, 0x78, PT ;  /* 0x000000780300780c */ /* 0x040fe40003f24270 */
[----:B------:R-:W-:Y:S02]  /*6000*/  ISETP.GT.AND P0, PT, R3, 0x79, PT ;  /* 0x000000790300780c */ /* 0x000fe40003f04270 */
[C---:B------:R-:W-:Y:S02]  /*6010*/  ISETP.GT.AND P3, PT, R0.reuse, 0x8, P3 ;  /* 0x000000080000780c */ /* 0x040fe40001f64270 */
[C---:B------:R-:W-:Y:S02]  /*6020*/  ISETP.GT.AND P2, PT, R0.reuse, 0x8, P2 ;  /* 0x000000080000780c */ /* 0x040fe40001744270 */
[----:B------:R-:W-:Y:S02]  /*6030*/  F2FP.F16.F32.PACK_AB R82, RZ, R82 ;  /* 0x00000052ff52723e */ /* 0x000fe400000000ff */
[----:B------:R-:W-:Y:S01]  /*6040*/  F2FP.F16.F32.PACK_AB R83, RZ, R83 ;  /* 0x00000053ff53723e */ /* 0x000fe200000000ff */
[----:B------:R-:W-:Y:S01]  /*6050*/  @P5 STG.E.U16 desc[UR36][R4.64+0xe0], R80 ;  /* 0x0000e05004005986 */ /* 0x000fe2000c101524 */
[----:B------:R-:W-:-:S02]  /*6060*/  ISETP.GT.AND P5, PT, R0, RZ, P0 ;  /* 0x000000ff0000720c */ /* 0x000fc400007a4270 */
[C---:B------:R-:W-:Y:S01]  /*6070*/  ISETP.GT.AND P0, PT, R0.reuse, 0x8, P0 ;  /* 0x000000080000780c */ /* 0x040fe20000704270 */
[----:B------:R-:W-:Y:S01]  /*6080*/  @P4 STG.E.U16 desc[UR36][R4.64+0xe2], R81 ;  /* 0x0000e25104004986 */ /* 0x000fe2000c101524 */
[C---:B------:R-:W-:Y:S02]  /*6090*/  ISETP.GT.AND P4, PT, R0.reuse, RZ, P1 ;  /* 0x000000ff0000720c */ /* 0x040fe40000f84270 */
[----:B------:R-:W-:Y:S01]  /*60a0*/  ISETP.GT.AND P1, PT, R0, 0x8, P1 ;  /* 0x000000080000780c */ /* 0x000fe20000f24270 */
[----:B------:R-:W-:Y:S01]  /*60b0*/  @P3 STG.E.U16 desc[UR36][R6.64+0xe0], R82 ;  /* 0x0000e05206003986 */ /* 0x000fe2000c101524 */
[----:B------:R-:W-:Y:S02]  /*60c0*/  F2FP.F16.F32.PACK_AB R84, RZ, R84 ;  /* 0x00000054ff54723e */ /* 0x000fe400000000ff */
[----:B------:R-:W-:Y:S01]  /*60d0*/  F2FP.F16.F32.PACK_AB R85, RZ, R85 ;  /* 0x00000055ff55723e */ /* 0x000fe200000000ff */
[----:B------:R-:W-:Y:S01]  /*60e0*/  @P2 STG.E.U16 desc[UR36][R6.64+0xe2], R83 ;  /* 0x0000e25306002986 */ /* 0x000fe2000c101524 */
[----:B------:R-:W-:-:S02]  /*60f0*/  F2FP.F16.F32.PACK_AB R86, RZ, R86 ;  /* 0x00000056ff56723e */ /* 0x000fc400000000ff */
[----:B------:R-:W-:-:S03]  /*6100*/  F2FP.F16.F32.PACK_AB R87, RZ, R87 ;  /* 0x00000057ff57723e */ /* 0x000fc600000000ff */
[----:B------:R-:W-:Y:S04]  /*6110*/  @P4 STG.E.U16 desc[UR36][R4.64+0xf0], R84 ;  /* 0x0000f05404004986 */ /* 0x000fe8000c101524 */
[----:B------:R0:W-:Y:S02]  /*6120*/  @P5 STG.E.U16 desc[UR36][R4.64+0xf2], R85 ;  /* 0x0000f25504005986 */ /* 0x0001e4000c101524 */
[----:B0-----:R-:W-:Y:S02]  /*6130*/  @P1 IMAD.MOV.U32 R4, RZ, RZ, R6 ;  /* 0x000000ffff041224 */ /* 0x001fe400078e0006 */
[----:B------:R-:W-:-:S05]  /*6140*/  @P1 IMAD.MOV.U32 R5, RZ, RZ, R7 ;  /* 0x000000ffff051224 */ /* 0x000fca00078e0007 */
[----:B------:R0:W-:Y:S04]  /*6150*/  @P1 STG.E.U16 desc[UR36][R4.64+0xf0], R86 ;  /* 0x0000f05604001986 */ /* 0x0001e8000c101524 */
[----:B------:R0:W-:Y:S02]  /*6160*/  @P0 STG.E.U16 desc[UR36][R6.64+0xf2], R87 ;  /* 0x0000f25706000986 */ /* 0x0001e4000c101524 */
.L_x_159:
[----:B------:R-:W-:Y:S05]  /*6170*/  BSYNC B0 ;  /* 0x0000000000007941 */ /* 0x000fea0003800000 */
.L_x_33:
[----:B0-----:R-:W2:Y:S01]  /*6180*/  LDL.64 R4, [R1] ;  /* 0x0000000001047983 */ /* 0x001ea20000100a00 */
[----:B------:R-:W-:Y:S01]  /*6190*/  ULDC.64 UR4, c[0x0][0x650] ;  /* 0x0001940000047ab9 */ /* 0x000fe20000000a00 */
[----:B------:R-:W-:Y:S02]  /*61a0*/  IMAD.U32 R0, RZ, RZ, UR44 ;  /* 0x0000002cff007e24 */ /* 0x000fe4000f8e00ff */
[----:B------:R-:W-:Y:S02]  /*61b0*/  IMAD.MOV.U32 R22, RZ, RZ, -0x1 ;  /* 0xffffffffff167424 */ /* 0x000fe400078e00ff */
[----:B------:R0:W-:Y:S01]  /*61c0*/  SYNCS.ARRIVE.TRANS64.A1T0 RZ, [R0+UR46], RZ ;  /* 0x000000ff00ff79a7 */ /* 0x0001e2000810002e */
[----:B-----5:R-:W-:Y:S02]  /*61d0*/  IMAD.MOV.U32 R18, RZ, RZ, -0x1 ;  /* 0xffffffffff127424 */ /* 0x020fe400078e00ff */
[----:B------:R-:W-:Y:S01]  /*61e0*/  IMAD.MOV.U32 R19, RZ, RZ, -0x1 ;  /* 0xffffffffff137424 */ /* 0x000fe200078e00ff */
[----:B0-----:R-:W-:-:S02]  /*61f0*/  PRMT R0, RZ, 0x7610, R0 ;  /* 0x00007610ff007816 */ /* 0x001fc40000000000 */
[----:B--2---:R-:W-:-:S05]  /*6200*/  LEA R16, P0, R4, R16, 0x1 ;  /* 0x0000001004107211 */ /* 0x004fca00078008ff */
[----:B------:R-:W-:Y:S01]  /*6210*/  IMAD.X R17, R98, 0x1, R17, P0 ;  /* 0x0000000162117824 */ /* 0x000fe200000e0611 */
[----:B------:R-:W-:-:S04]  /*6220*/  ISETP.GE.U32.AND P0, PT, R16, UR4, PT ;  /* 0x0000000410007c0c */ /* 0x000fc8000bf06070 */
[----:B------:R-:W-:-:S13]  /*6230*/  ISETP.GE.U32.AND.EX P0, PT, R17, UR5, PT, P0 ;  /* 0x0000000511007c0c */ /* 0x000fda000bf06100 */
[----:B------:R-:W-:Y:S05]  /*6240*/  @P0 BRA `(.L_x_160) ;  /* 0x00000004004c0947 */ /* 0x000fea0003800000 */
[----:B-1----:R-:W0:Y:S01]  /*6250*/  LDC.64 R10, c[0x0][0x628] ;  /* 0x00018a00ff0a7b82 */ /* 0x002e220000000a00 */
[----:B------:R-:W1:Y:S01]  /*6260*/  S2R R12, SR_CTAID.X ;  /* 0x00000000000c7919 */ /* 0x000e620000002500 */
[----:B------:R-:W-:Y:S02]  /*6270*/  IMAD.MOV.U32 R8, RZ, RZ, R16 ;  /* 0x000000ffff087224 */ /* 0x000fe400078e0010 */
[----:B------:R-:W-:Y:S01]  /*6280*/  IMAD.MOV.U32 R9, RZ, RZ, R17 ;  /* 0x000000ffff097224 */ /* 0x000fe200078e0011 */
[----:B------:R-:W2:Y:S03]  /*6290*/  S2R R18, SR_CTAID.Y ;  /* 0x0000000000127919 */ /* 0x000ea60000002600 */
[----:B------:R-:W1:Y:S08]  /*62a0*/  LDC R0, c[0x0][0x630] ;  /* 0x00018c00ff007b82 */ /* 0x000e700000000800 */
[----:B------:R-:W1:Y:S01]  /*62b0*/  LDC.64 R14, c[0x0][0x620] ;  /* 0x00018800ff0e7b82 */ /* 0x000e620000000a00 */
[----:B0-----:R-:W-:-:S04]  /*62c0*/  ISETP.NE.U32.AND P0, PT, R10, RZ, PT ;  /* 0x000000ff0a00720c */ /* 0x001fc80003f05070 */
[----:B------:R-:W-:-:S13]  /*62d0*/  ISETP.NE.AND.EX P0, PT, R11, RZ, PT, P0 ;  /* 0x000000ff0b00720c */ /* 0x000fda0003f05300 */
[----:B-12---:R-:W-:Y:S05]  /*62e0*/  @!P0 BRA `(.L_x_161) ;  /* 0x0000000000288947 */ /* 0x006fea0003800000 */
[----:B------:R-:W0:Y:S02]  /*62f0*/  LDC R3, c[0x0][0x634] ;  /* 0x00018d00ff037b82 */ /* 0x000e240000000800 */
[----:B0-----:R-:W-:-:S05]  /*6300*/  IADD3 R3, P0, R16, R3, RZ ;  /* 0x0000000310037210 */ /* 0x001fca0007f1e0ff */
[----:B------:R-:W-:-:S04]  /*6310*/  IMAD.X R13, RZ, RZ, R17, P0 ;  /* 0x000000ffff0d7224 */ /* 0x000fc800000e0611 */
[----:B------:R-:W-:-:S04]  /*6320*/  IMAD.WIDE.U32 R4, R13, R10, RZ ;  /* 0x0000000a0d047225 */ /* 0x000fc800078e00ff */
[----:B---34-:R-:W-:-:S04]  /*6330*/  IMAD.WIDE.U32 R6, P0, R3, R11, R4 ;  /* 0x0000000b03067225 */ /* 0x018fc80007800004 */
[----:B------:R-:W-:-:S04]  /*6340*/  IMAD.WIDE.U32 R4, R3, R10, RZ ;  /* 0x0000000a03047225 */ /* 0x000fc800078e00ff */
[----:B------:R-:W-:Y:S01]  /*6350*/  IMAD.X R9, RZ, RZ, RZ, P0 ;  /* 0x000000ffff097224 */ /* 0x000fe200000e06ff */
[----:B------:R-:W-:Y:S01]  /*6360*/  IADD3 RZ, P0, R5, R6, RZ ;  /* 0x0000000605ff7210 */ /* 0x000fe20007f1e0ff */
[----:B------:R-:W-:-:S04]  /*6370*/  IMAD.MOV.U32 R8, RZ, RZ, R7 ;  /* 0x000000ffff087224 */ /* 0x000fc800078e0007 */
[----:B------:R-:W-:-:S08]  /*6380*/  IMAD.WIDE.U32.X R8, R13, R11, R8, P0 ;  /* 0x0000000b0d087225 */ /* 0x000fd000000e0408 */
.L_x_161:
[-CC-:B------:R-:W-:Y:S01]  /*6390*/  SHF.R.U64 R19, R8, R0.reuse, R9.reuse ;  /* 0x0000000008137219 */ /* 0x180fe20000001209 */
[----:B------:R-:W0:Y:S01]  /*63a0*/  LDC.64 R24, c[0x0][0x640] ;  /* 0x00019000ff187b82 */ /* 0x000e220000000a00 */
[----:B------:R-:W-:Y:S01]  /*63b0*/  SHF.R.U32.HI R0, RZ, R0, R9 ;  /* 0x00000000ff007219 */ /* 0x000fe20000011609 */
[----:B------:R-:W-:Y:S01]  /*63c0*/  ULDC UR4, c[0x0][0x150] ;  /* 0x0000540000047ab9 */ /* 0x000fe20000000800 */
[----:B------:R-:W-:Y:S02]  /*63d0*/  IADD3 R3, P0, RZ, -R19, RZ ;  /* 0x80000013ff037210 */ /* 0x000fe40007f1e0ff */
[----:B---34-:R-:W-:-:S03]  /*63e0*/  I2FP.F32.U32 R7, R12 ;  /* 0x0000000c00077245 */ /* 0x018fc60000201000 */
[----:B------:R-:W1:Y:S01]  /*63f0*/  LDC R6, c[0x0][0x618] ;  /* 0x00018600ff067b82 */ /* 0x000e620000000800 */
[----:B------:R-:W-:Y:S02]  /*6400*/  IMAD.X R5, RZ, RZ, ~R0, P0 ;  /* 0x000000ffff057224 */ /* 0x000fe400000e0e00 */
[----:B------:R-:W-:Y:S01]  /*6410*/  FMUL R7, R7, UR4 ;  /* 0x0000000407077c20 */ /* 0x000fe20008400000 */
[----:B------:R-:W-:Y:S01]  /*6420*/  ULDC UR4, c[0x0][0x154] ;  /* 0x0000550000047ab9 */ /* 0x000fe20000000800 */
[-C--:B------:R-:W-:Y:S02]  /*6430*/  IMAD R0, R5, R14.reuse, RZ ;  /* 0x0000000e05007224 */ /* 0x080fe400078e02ff */
[C---:B------:R-:W-:Y:S01]  /*6440*/  IMAD.WIDE.U32 R4, R3.reuse, R14, R16 ;  /* 0x0000000e03047225 */ /* 0x040fe200078e0010 */
[----:B------:R-:W2:Y:S01]  /*6450*/  LDC R8, c[0x0][0x608] ;  /* 0x00018200ff087b82 */ /* 0x000ea20000000800 */
[----:B------:R-:W3:Y:S02]  /*6460*/  F2I.U32.TRUNC.NTZ R7, R7 ;  /* 0x0000000700077305 */ /* 0x000ee4000020f000 */
[----:B------:R-:W-:Y:S01]  /*6470*/  IMAD R3, R3, R15, R0 ;  /* 0x0000000f03037224 */ /* 0x000fe200078e0200 */
[----:B------:R-:W-:-:S03]  /*6480*/  I2FP.F32.U32 R0, R18 ;  /* 0x0000001200007245 */ /* 0x000fc60000201000 */
[----:B------:R-:W-:Y:S01]  /*6490*/  IMAD.IADD R3, R5, 0x1, R3 ;  /* 0x0000000105037824 */ /* 0x000fe200078e0203 */
[----:B------:R-:W4:Y:S01]  /*64a0*/  LDC R11, c[0x0][0x658] ;  /* 0x00019600ff0b7b82 */ /* 0x000f220000000800 */
[----:B0-----:R-:W-:-:S04]  /*64b0*/  ISETP.NE.U32.AND P0, PT, R24, RZ, PT ;  /* 0x000000ff1800720c */ /* 0x001fc80003f05070 */
[----:B------:R-:W-:-:S03]  /*64c0*/  ISETP.NE.AND.EX P0, PT, R25, RZ, PT, P0 ;  /* 0x000000ff1900720c */ /* 0x000fc60003f05300 */
[----:B------:R-:W0:Y:S01]  /*64d0*/  LDC R9, c[0x0][0x144] ;  /* 0x00005100ff097b82 */ /* 0x000e220000000800 */
[-C--:B-1----:R-:W-:Y:S01]  /*64e0*/  SHF.R.U64 R10, R4, R6.reuse, R3 ;  /* 0x00000006040a7219 */ /* 0x082fe20000001203 */
[----:B---3--:R-:W-:Y:S01]  /*64f0*/  IMAD.MOV R7, RZ, RZ, -R7 ;  /* 0x000000ffff077224 */ /* 0x008fe200078e0a07 */
[----:B------:R-:W-:Y:S01]  /*6500*/  SHF.R.U32.HI R3, RZ, R6, R3 ;  /* 0x00000006ff037219 */ /* 0x000fe20000011603 */
[----:B------:R-:W-:-:S04]  /*6510*/  FMUL R6, R0, UR4 ;  /* 0x0000000400067c20 */ /* 0x000fc80008400000 */
[----:B------:R-:W1:Y:S01]  /*6520*/  LDC R21, c[0x0][0x148] ;  /* 0x00005200ff157b82 */ /* 0x000e620000000800 */
[----:B------:R3:W0:Y:S01]  /*6530*/  F2I.U32.TRUNC.NTZ R14, R6 ;  /* 0x00000006000e7305 */ /* 0x000622000020f000 */
[-CC-:B--2---:R-:W-:Y:S02]  /*6540*/  SHF.R.U64 R13, R10, R8.reuse, R3.reuse ;  /* 0x000000080a0d7219 */ /* 0x184fe40000001203 */
[----:B------:R-:W-:-:S04]  /*6550*/  SHF.R.U32.HI R0, RZ, R8, R3 ;  /* 0x00000008ff007219 */ /* 0x000fc80000011603 */
[----:B------:R-:W2:Y:S01]  /*6560*/  LDC R20, c[0x0][0x648] ;  /* 0x00019200ff147b82 */ /* 0x000ea20000000800 */
[-CC-:B----4-:R-:W-:Y:S02]  /*6570*/  SHF.R.U64 R15, R13, R11.reuse, R0.reuse ;  /* 0x0000000b0d0f7219 */ /* 0x190fe40000001200 */
[----:B------:R-:W-:-:S03]  /*6580*/  SHF.R.U32.HI R5, RZ, R11, R0 ;  /* 0x0000000bff057219 */ /* 0x000fc60000011600 */
[----:B------:R-:W-:Y:S02]  /*6590*/  IMAD.MOV.U32 R4, RZ, RZ, R15 ;  /* 0x000000ffff047224 */ /* 0x000fe400078e000f */
[----:B------:R-:W4:Y:S01]  /*65a0*/  LDC R26, c[0x0][0x638] ;  /* 0x00018e00ff1a7b82 */ /* 0x000f220000000800 */
[----:B0-----:R-:W-:-:S07]  /*65b0*/  IMAD R22, R9, R7, R12 ;  /* 0x0000000709167224 */ /* 0x001fce00078e020c */
[----:B------:R-:W0:Y:S08]  /*65c0*/  LDC R27, c[0x0][0x610] ;  /* 0x00018400ff1b7b82 */ /* 0x000e300000000800 */
[----:B------:R-:W0:Y:S01]  /*65d0*/  LDC R28, c[0x0][0x600] ;  /* 0x00018000ff1c7b82 */ /* 0x000e220000000800 */
[----:B-123--:R-:W-:Y:S05]  /*65e0*/  @!P0 BRA `(.L_x_162) ;  /* 0x0000000000288947 */ /* 0x00efea0003800000 */
[----:B------:R-:W1:Y:S02]  /*65f0*/  LDC R0, c[0x0][0x64c] ;  /* 0x00019300ff007b82 */ /* 0x000e640000000800 */
[----:B-1----:R-:W-:-:S05]  /*6600*/  IADD3 R3, P0, R15, R0, RZ ;  /* 0x000000000f037210 */ /* 0x002fca0007f1e0ff */
        /* <DEDUP_REMOVED lines=8> */
.L_x_162:
[----:B------:R-:W-:Y:S01]  /*6690*/  ISETP.NE.AND P0, PT, R2, 0x1, PT ;  /* 0x000000010200780c */ /* 0x000fe20003f05270 */
[----:B------:R-:W-:Y:S01]  /*66a0*/  IMAD.MOV R14, RZ, RZ, -R14 ;  /* 0x000000ffff0e7224 */ /* 0x000fe200078e0a0e */
[----:B------:R-:W-:Y:S02]  /*66b0*/  SHF.R.U64 R0, R4, R20, R5 ;  /* 0x0000001404007219 */ /* 0x000fe40000001205 */
[----:B------:R-:W-:Y:S02]  /*66c0*/  LOP3.LUT R3, R13, R100, RZ, 0xc0, !PT ;  /* 0x000000640d037212 */ /* 0x000fe400078ec0ff */
[----:B------:R-:W-:Y:S01]  /*66d0*/  LOP3.LUT R5, R10, R99, RZ, 0xc0, !PT ;  /* 0x000000630a057212 */ /* 0x000fe200078ec0ff */
[----:B------:R-:W-:Y:S02]  /*66e0*/  IMAD.MOV R4, RZ, RZ, -R0 ;  /* 0x000000ffff047224 */ /* 0x000fe400078e0a00 */
[----:B------:R-:W-:Y:S02]  /*66f0*/  IMAD R3, R96, R0, R3 ;  /* 0x0000000060037224 */ /* 0x000fe400078e0203 */
[----:B----4-:R-:W-:-:S02]  /*6700*/  IMAD R0, R4, R26, R15 ;  /* 0x0000001a04007224 */ /* 0x010fc400078e020f */
[----:B------:R-:W-:Y:S02]  /*6710*/  @P0 IMAD R22, R21, R14, R18 ;  /* 0x0000000e15160224 */ /* 0x000fe400078e0212 */
[----:B------:R-:W-:Y:S02]  /*6720*/  IMAD.MOV.U32 R4, RZ, RZ, 0x1 ;  /* 0x00000001ff047424 */ /* 0x000fe400078e00ff */
[----:B0-----:R-:W-:Y:S02]  /*6730*/  IMAD R22, R3, R27, R22 ;  /* 0x0000001b03167224 */ /* 0x001fe400078e0216 */
[----:B------:R-:W-:Y:S01]  /*6740*/  IMAD R3, R0, R28, R5 ;  /* 0x0000001c00037224 */ /* 0x000fe200078e0205 */
[----:B------:R-:W-:-:S04]  /*6750*/  PRMT R0, R4, 0x7610, R0 ;  /* 0x0000761004007816 */ /* 0x000fc80000000000 */
[----:B------:R-:W-:Y:S02]  /*6760*/  SEL R18, R3, R22, !P0 ;  /* 0x0000001603127207 */ /* 0x000fe40004000000 */
[----:B------:R-:W-:-:S07]  /*6770*/  SEL R22, R22, R3, !P0 ;  /* 0x0000000316167207 */ /* 0x000fce0004000000 */
.L_x_160:
[----:B------:R-:W-:Y:S01]  /*6780*/  LOP3.LUT P0, RZ, R0, 0xff, RZ, 0xc0, !PT ;  /* 0x000000ff00ff7812 */ /* 0x000fe2000780c0ff */
[----:B------:R-:W-:Y:S01]  /*6790*/  UIMAD.WIDE.U32 UR4, UR38, 0x38e38e39, URZ ;  /* 0x38e38e39260478a5 */ /* 0x000fe2000f8e003f */
[----:B------:R-:W-:-:S03]  /*67a0*/  LOP3.LUT R103, R103, 0x1, RZ, 0x3c, !PT ;  /* 0x0000000167677812 */ /* 0x000fc600078e3cff */
[----:B------:R-:W-:-:S04]  /*67b0*/  USHF.R.U32.HI UR4, URZ, 0x1, UR5 ;  /* 0x000000013f047899 */ /* 0x000fc80008011605 */
[----:B------:R-:W-:-:S04]  /*67c0*/  UIMAD UR38, UR4, -0x9, UR38 ;  /* 0xfffffff7042678a4 */ /* 0x000fc8000f8e0226 */
[----:B------:R-:W-:Y:S08]  /*67d0*/  @P0 BRA `(.L_x_163) ;  /* 0xffffffac00840947 */ /* 0x000ff0000383ffff */
[----:B------:R-:W-:Y:S05]  /*67e0*/  EXIT ;  /* 0x000000000000794d */ /* 0x000fea0003800000 */
.L_x_14:
[----:B------:R-:W-:-:S08]  /*67f0*/  ISETP.NE.AND P0, PT, R14, RZ, PT ;  /* 0x000000ff0e00720c */ /* 0x000fd00003f05270 */
[----:B0-----:R-:W0:-:S00]  /*6800*/  USETMAXREG.DEALLOC.CTAPOOL 0x28 ;  /* 0x00000028000079c8 */ /* 0x001e0000080e0500 */
[----:B------:R-:W-:Y:S05]  /*6810*/  @P0 EXIT ;  /* 0x000000000000094d */ /* 0x000fea0003800000 */
[----:B0-----:R-:W-:Y:S01]  /*6820*/  LOP3.LUT P0, RZ, R3, 0xff, RZ, 0xc0, !PT ;  /* 0x000000ff03ff7812 */ /* 0x001fe2000780c0ff */
[----:B------:R-:W-:Y:S02]  /*6830*/  IMAD.MOV.U32 R3, RZ, RZ, 0x1 ;  /* 0x00000001ff037424 */ /* 0x000fe400078e00ff */
[----:B------:R-:W-:-:S10]  /*6840*/  IMAD.MOV.U32 R8, RZ, RZ, RZ ;  /* 0x000000ffff087224 */ /* 0x000fd400078e00ff */
[----:B------:R-:W-:Y:S05]  /*6850*/  @!P0 BRA `(.L_x_164) ;  /* 0x0000000c000c8947 */ /* 0x000fea0003800000 */
[----:B------:R-:W-:Y:S01]  /*6860*/  LOP3.LUT P0, RZ, R4, 0x1f, RZ, 0xc0, !PT ;  /* 0x0000001f04ff7812 */ /* 0x000fe2000780c0ff */
[----:B------:R-:W-:Y:S01]  /*6870*/  ULDC UR5, c[0x0][0x658] ;  /* 0x0001960000057ab9 */ /* 0x000fe20000000800 */
[----:B------:R-:W-:Y:S01]  /*6880*/  UMOV UR6, 0xffffffff ;  /* 0xffffffff00067882 */ /* 0x000fe20000000000 */
[----:B------:R-:W-:Y:S01]  /*6890*/  BSSY B0, `(.L_x_164) ;  /* 0x00000bf000007945 */ /* 0x000fe20003800000 */
[----:B------:R-:W-:Y:S01]  /*68a0*/  USHF.L.U32 UR6, UR6, UR5, URZ ;  /* 0x0000000506067299 */ /* 0x000fe2000800063f */
[C---:B------:R-:W-:Y:S01]  /*68b0*/  ISETP.NE.AND P2, PT, R5.reuse, RZ, PT ;  /* 0x000000ff0500720c */ /* 0x040fe20003f45270 */
[----:B------:R-:W-:Y:S01]  /*68c0*/  IMAD.MOV.U32 R10, RZ, RZ, 0x1 ;  /* 0x00000001ff0a7424 */ /* 0x000fe200078e00ff */
[----:B------:R-:W-:Y:S01]  /*68d0*/  ISETP.NE.OR P0, PT, R5, RZ, !P0 ;  /* 0x000000ff0500720c */ /* 0x000fe20004705670 */
[----:B------:R-:W-:Y:S01]  /*68e0*/  IMAD.MOV.U32 R3, RZ, RZ, 0x1 ;  /* 0x00000001ff037424 */ /* 0x000fe200078e00ff */
[----:B------:R-:W-:Y:S01]  /*68f0*/  LOP3.LUT R9, R23, 0x2, RZ, 0xfc, !PT ;  /* 0x0000000217097812 */ /* 0x000fe200078efcff */
[----:B------:R-:W-:Y:S01]  /*6900*/  IMAD.MOV.U32 R8, RZ, RZ, RZ ;  /* 0x000000ffff087224 */ /* 0x000fe200078e00ff */
[----:B------:R-:W-:Y:S01]  /*6910*/  ULDC UR4, c[0x0][0x600] ;  /* 0x0001800000047ab9 */ /* 0x000fe20000000800 */
[----:B------:R-:W-:Y:S01]  /*6920*/  UMOV UR7, 0x1 ;  /* 0x0000000100077882 */ /* 0x000fe20000000000 */
[----:B------:R-:W-:-:S02]  /*6930*/  UIADD3 UR21, UR40, 0x1, URZ ;  /* 0x0000000128157890 */ /* 0x000fc4000fffe03f */
[----:B------:R-:W-:Y:S02]  /*6940*/  UIADD3 UR13, UR4, -0x1, URZ ;  /* 0xffffffff040d7890 */ /* 0x000fe4000fffe03f */
[----:B------:R-:W-:Y:S02]  /*6950*/  USHF.L.U32 UR15, UR7, UR5, URZ ;  /* 0x00000005070f7299 */ /* 0x000fe4000800063f */
[----:B------:R-:W-:Y:S01]  /*6960*/  ULOP3.LUT UR14, URZ, UR6, URZ, 0x33, !UPT ;  /* 0x000000063f0e7292 */ /* 0x000fe2000f8e333f */
[----:B------:R-:W-:-:S11]  /*6970*/  ULDC.64 UR22, c[0x0][0x198] ;  /* 0x0000660000167ab9 */ /* 0x000fd60000000a00 */
.L_x_176:
[----:B------:R-:W-:-:S03]  /*6980*/  UMOV UR4, 0xffffffff ;  /* 0xffffffff00047882 */ /* 0x000fc60000000000 */
[----:B------:R-:W-:Y:S05]  /*6990*/  BRA.DIV UR4, `(.L_x_165) ;  /* 0x00000012048c7947 */ /* 0x000fea000b800000 */
[----:B------:R-:W-:-:S13]  /*69a0*/  ELECT P6, URZ, PT ;  /* 0x00000000003f782f */ /* 0x000fda00038c0000 */
.L_x_194:
[----:B------:R-:W0:Y:S01]  /*69b0*/  LDC R4, c[0x0][0x28c] ;  /* 0x0000a300ff047b82 */ /* 0x000e220000000800 */
[----:B------:R-:W-:Y:S01]  /*69c0*/  BSSY B1, `(.L_x_166) ;  /* 0x0000037000017945 */ /* 0x000fe20003800000 */
[----:B0-----:R-:W-:-:S13]  /*69d0*/  ISETP.LT.OR P6, PT, R4, 0x1, !P6 ;  /* 0x000000010400780c */ /* 0x001fda00077c1670 */
[----:B------:R-:W-:Y:S05]  /*69e0*/  @P6 BRA `(.L_x_167) ;  /* 0x0000000000d06947 */ /* 0x000fea0003800000 */
[----:B------:R-:W-:Y:S02]  /*69f0*/  IMAD.SHL.U32 R18, R18, 0x80, RZ ;  /* 0x0000008012127824 */ /* 0x000fe400078e00ff */
[----:B------:R-:W-:Y:S02]  /*6a00*/  IMAD.SHL.U32 R22, R22, 0x40, RZ ;  /* 0x0000004016167824 */ /* 0x000fe400078e00ff */
[----:B------:R-:W-:Y:S02]  /*6a10*/  IMAD.MOV.U32 R13, RZ, RZ, RZ ;  /* 0x000000ffff0d7224 */ /* 0x000fe400078e00ff */
[----:B------:R-:W-:Y:S02]  /*6a20*/  IMAD.U32 R14, RZ, RZ, UR21 ;  /* 0x00000015ff0e7e24 */ /* 0x000fe4000f8e00ff */
[----:B------:R-:W-:Y:S02]  /*6a30*/  IMAD.MOV.U32 R4, RZ, RZ, R3 ;  /* 0x000000ffff047224 */ /* 0x000fe400078e0003 */
[----:B------:R-:W-:-:S07]  /*6a40*/  IMAD.MOV.U32 R5, RZ, RZ, R8 ;  /* 0x000000ffff057224 */ /* 0x000fce00078e0008 */
.L_x_171:
[----:B------:R-:W0:Y:S01]  /*6a50*/  S2R R7, SR_CgaCtaId ;  /* 0x0000000000077919 */ /* 0x000e220000008800 */
[----:B------:R-:W-:-:S04]  /*6a60*/  MOV R6, 0x400 ;  /* 0x0000040000067802 */ /* 0x000fc80000000f00 */
[----:B0-----:R-:W-:Y:S02]  /*6a70*/  LEA R12, R7, R6, 0x18 ;  /* 0x00000006070c7211 */ /* 0x001fe400078ec0ff */
[----:B------:R-:W-:Y:S01]  /*6a80*/  SHF.L.U32 R6, R4, 0x1f, RZ ;  /* 0x0000001f04067819 */ /* 0x000fe200000006ff */
[----:B------:R-:W0:Y:S02]  /*6a90*/  @!P2 LDC R7, c[0x0][0x500] ;  /* 0x00014000ff07ab82 */ /* 0x000e240000000800 */
[----:B------:R-:W-:-:S04]  /*6aa0*/  IMAD R11, R5, 0x8, R12 ;  /* 0x00000008050b7824 */ /* 0x000fc800078e020c */
[----:B------:R-:W1:Y:S02]  /*6ab0*/  SYNCS.PHASECHK.TRANS64.TRYWAIT P1, [R11+URZ+0x48], R6 ;  /* 0x000048060b0075a7 */ /* 0x000e64000802017f */
[----:B-1----:R-:W-:Y:S05]  /*6ac0*/  @!P1 BRA `(.L_x_168) ;  /* 0x0000001000609947 */ /* 0x002fea0003800000 */
.L_x_195:
[----:B-1----:R-:W-:Y:S01]  /*6ad0*/  PRMT R6, R9, 0x9910, RZ ;  /* 0x0000991009067816 */ /* 0x002fe200000000ff */
[----:B0-----:R0:W-:Y:S03]  /*6ae0*/  @!P2 SYNCS.ARRIVE.TRANS64 RZ, [R11+URZ], R7 ;  /* 0x000000070bffa9a7 */ /* 0x0011e6000800003f */
[----:B------:R-:W-:-:S13]  /*6af0*/  ISETP.NE.AND P1, PT, R6, 0x2, PT ;  /* 0x000000020600780c */ /* 0x000fda0003f25270 */
[----:B0-----:R-:W-:Y:S05]  /*6b00*/  @P1 BRA `(.L_x_169) ;  /* 0x0000000000041947 */ /* 0x001fea0003800000 */
[----:B------:R-:W-:Y:S01]  /*6b10*/  BPT.TRAP 0x1 ;  /* 0x000000040000795c */ /* 0x000fe20000300000 */
.L_x_169:
[----:B------:R-:W-:Y:S05]  /*6b20*/  @P0 BRA `(.L_x_170) ;  /* 0x0000000000040947 */ /* 0x000fea0003800000 */
[----:B------:R-:W-:Y:S01]  /*6b30*/  BPT.TRAP 0x1 ;  /* 0x000000040000795c */ /* 0x000fe20000300000 */
.L_x_170:
[--C-:B------:R-:W-:Y:S01]  /*6b40*/  IMAD R6, R5, 0x2000, R12.reuse ;  /* 0x0000200005067824 */ /* 0x100fe200078e020c */
[----:B------:R-:W-:Y:S01]  /*6b50*/  R2UR UR17, R11 ;  /* 0x000000000b1172ca */ /* 0x000fe200000e0000 */
[----:B------:R-:W-:Y:S01]  /*6b60*/  IMAD R12, R5, 0x4000, R12 ;  /* 0x00004000050c7824 */ /* 0x000fe200078e020c */
[----:B------:R-:W-:Y:S01]  /*6b70*/  R2UR UR19, R13 ;  /* 0x000000000d1372ca */ /* 0x000fe200000e0000 */
[----:B------:R-:W-:Y:S01]  /*6b80*/  VIADD R14, R14, 0xffffffff ;  /* 0xffffffff0e0e7836 */ /* 0x000fe20000000000 */
[----:B------:R-:W-:Y:S01]  /*6b90*/  R2UR UR16, R6 ;  /* 0x00000000061072ca */ /* 0x000fe200000e0000 */
[----:B------:R-:W-:Y:S01]  /*6ba0*/  UIADD3 UR4, UP0, UR22, 0xf0, URZ ;  /* 0x000000f016047890 */ /* 0x000fe2000ff1e03f */
[----:B------:R-:W-:Y:S01]  /*6bb0*/  R2UR UR8, R12 ;  /* 0x000000000c0872ca */ /* 0x000fe200000e0000 */
[----:B------:R-:W-:Y:S01]  /*6bc0*/  UIADD3 UR24, UP1, UR22, 0x1f0, URZ ;  /* 0x000001f016187890 */ /* 0x000fe2000ff3e03f */
[----:B------:R-:W-:Y:S01]  /*6bd0*/  R2UR UR20, R19 ;  /* 0x00000000131472ca */ /* 0x000fe200000e0000 */
[----:B------:R-:W-:Y:S01]  /*6be0*/  UIADD3.X UR5, URZ, UR23, URZ, UP0, !UPT ;  /* 0x000000173f057290 */ /* 0x000fe200087fe43f */
[----:B------:R-:W-:Y:S01]  /*6bf0*/  R2UR UR18, R22 ;  /* 0x00000000161272ca */ /* 0x000fe200000e0000 */
[----:B------:R-:W-:Y:S01]  /*6c00*/  VIADD R5, R5, 0x1 ;  /* 0x0000000105057836 */ /* 0x000fe20000000000 */
[----:B------:R-:W-:Y:S01]  /*6c10*/  R2UR UR11, R18 ;  /* 0x00000000120b72ca */ /* 0x000fe200000e0000 */
[----:B------:R-:W-:Y:S01]  /*6c20*/  UIADD3.X UR25, URZ, UR23, URZ, UP1, !UPT ;  /* 0x000000173f197290 */ /* 0x000fe20008ffe43f */
[----:B------:R-:W-:Y:S01]  /*6c30*/  ISETP.GT.AND P3, PT, R14, 0x1, PT ;  /* 0x000000010e00780c */ /* 0x000fe20003f64270 */
[----:B------:R-:W-:Y:S01]  /*6c40*/  UMOV UR6, 0x0 ;  /* 0x0000000000067882 */ /* 0x000fe20000000000 */
[----:B------:R-:W-:Y:S01]  /*6c50*/  ISETP.NE.AND P1, PT, R5, 0x9, PT ;  /* 0x000000090500780c */ /* 0x000fe20003f25270 */
[----:B------:R-:W-:Y:S01]  /*6c60*/  UIADD3 UR16, UR16, 0x180, URZ ;  /* 0x0000018010107890 */ /* 0x000fe2000fffe03f */
[----:B------:R-:W-:Y:S01]  /*6c70*/  VIADD R13, R13, 0x40 ;  /* 0x000000400d0d7836 */ /* 0x000fe20000000000 */
[----:B------:R-:W-:Y:S01]  /*6c80*/  UIADD3 UR8, UR8, 0x12180, URZ ;  /* 0x0001218008087890 */ /* 0x000fe2000fffe03f */
[----:B------:R-:W-:Y:S01]  /*6c90*/  SEL R7, RZ, 0x1, P1 ;  /* 0x00000001ff077807 */ /* 0x000fe20000800000 */
[----:B------:R-:W-:Y:S01]  /*6ca0*/  UMOV UR7, 0x10000000 ;  /* 0x1000000000077882 */ /* 0x000fe20000000000 */
[----:B------:R-:W-:Y:S01]  /*6cb0*/  UMOV UR9, UR17 ;  /* 0x0000001100097c82 */ /* 0x000fe20008000000 */
[----:B------:R-:W-:Y:S01]  /*6cc0*/  UMOV UR10, UR19 ;  /* 0x00000013000a7c82 */ /* 0x000fe20008000000 */
[----:B------:R-:W-:Y:S01]  /*6cd0*/  UMOV UR12, UR20 ;  /* 0x00000014000c7c82 */ /* 0x000fe20008000000 */
[----:B------:R-:W-:Y:S01]  /*6ce0*/  LOP3.LUT R4, R4, R7, RZ, 0x3c, !PT ;  /* 0x0000000704047212 */ /* 0x000fe200078e3cff */
[----:B------:R0:W-:Y:S01]  /*6cf0*/  UTMALDG.3D [UR16], [UR4], desc[UR6] ;  /* 0x00000610040075b4 */ /* 0x0001e20008011000 */
[----:B------:R-:W-:Y:S01]  /*6d00*/  SEL R5, R5, RZ, P1 ;  /* 0x000000ff05057207 */ /* 0x000fe20000800000 */
[----:B------:R0:W-:Y:S02]  /*6d10*/  UTMALDG.3D [UR8], [UR24], desc[UR6] ;  /* 0x00000608180075b4 */ /* 0x0001e40008011000 */
[----:B0-----:R-:W-:Y:S05]  /*6d20*/  @P3 BRA `(.L_x_171) ;  /* 0xfffffffc00483947 */ /* 0x001fea000383ffff */
.L_x_167:
[----:B------:R-:W-:Y:S05]  /*6d30*/  BSYNC B1 ;  /* 0x0000000000017941 */ /* 0x000fea0003800000 */
.L_x_166:
[----:B------:R-:W2:Y:S01]  /*6d40*/  LDL.64 R20, [R1] ;  /* 0x0000000001147983 */ /* 0x000ea20000100a00 */
[----:B------:R-:W-:Y:S01]  /*6d50*/  LOP3.LUT P4, RZ, R10, 0xff, RZ, 0xc0, !PT ;  /* 0x000000ff0aff7812 */ /* 0x000fe2000788c0ff */
[----:B------:R-:W-:Y:S01]  /*6d60*/  VIADD R7, R8, UR40 ;  /* 0x0000002808077c36 */ /* 0x000fe20008000000 */
[----:B------:R-:W-:Y:S01]  /*6d70*/  ULDC.64 UR4, c[0x0][0x650] ;  /* 0x0001940000047ab9 */ /* 0x000fe20000000a00 */
[----:B------:R-:W-:Y:S01]  /*6d80*/  IMAD.U32 R8, RZ, RZ, UR40 ;  /* 0x00000028ff087e24 */ /* 0x000fe2000f8e00ff */
[----:B------:R-:W-:Y:S01]  /*6d90*/  UISETP.GE.U32.AND UP0, UPT, UR40, 0x9, UPT ;  /* 0x000000092800788c */ /* 0x000fe2000bf06070 */
[----:B------:R-:W-:Y:S01]  /*6da0*/  BSSY B1, `(.L_x_172) ;  /* 0x000006b000017945 */ /* 0x000fe20003800000 */
[----:B------:R-:W-:Y:S01]  /*6db0*/  ISETP.GT.U32.AND P1, PT, R7, 0x8, PT ;  /* 0x000000080700780c */ /* 0x000fe20003f24070 */
[----:B------:R-:W-:Y:S01]  /*6dc0*/  IMAD.MOV.U32 R22, RZ, RZ, -0x1 ;  /* 0xffffffffff167424 */ /* 0x000fe200078e00ff */
[----:B------:R-:W-:Y:S01]  /*6dd0*/  PRMT R10, RZ, 0x7610, R10 ;  /* 0x00007610ff0a7816 */ /* 0x000fe2000000000a */
[----:B------:R-:W-:Y:S01]  /*6de0*/  IMAD.MOV.U32 R18, RZ, RZ, -0x1 ;  /* 0xffffffffff127424 */ /* 0x000fe200078e00ff */
[----:B------:R-:W-:Y:S01]  /*6df0*/  ISETP.LT.U32.AND P1, PT, R8, 0x9, P1 ;  /* 0x000000090800780c */ /* 0x000fe20000f21070 */
[----:B------:R-:W-:Y:S01]  /*6e00*/  IMAD.MOV.U32 R19, RZ, RZ, -0x1 ;  /* 0xffffffffff137424 */ /* 0x000fe200078e00ff */
[----:B------:R-:W-:Y:S01]  /*6e10*/  PLOP3.LUT P3, PT, PT, PT, UP0, 0x80, 0x0 ;  /* 0x000000000000781c */ /* 0x000fe20003f6f008 */
[----:B------:R-:W0:Y:S01]  /*6e20*/  @P4 S2R R5, SR_CgaCtaId ;  /* 0x0000000000054919 */ /* 0x000e220000008800 */
[----:B------:R-:W-:-:S04]  /*6e30*/  @P4 MOV R4, 0x400 ;  /* 0x0000040000044802 */ /* 0x000fc80000000f00 */
[----:B0-----:R-:W-:Y:S01]  /*6e40*/  @P4 LEA R6, R5, R4, 0x18 ;  /* 0x0000000405064211 */ /* 0x001fe200078ec0ff */
[----:B------:R-:W-:Y:S01]  /*6e50*/  IMAD.WIDE.U32 R4, R7, 0x38e38e39, RZ ;  /* 0x38e38e3907047825 */ /* 0x000fe200078e00ff */
[----:B------:R-:W-:Y:S02]  /*6e60*/  SEL R4, RZ, 0x1, !P1 ;  /* 0x00000001ff047807 */ /* 0x000fe40004800000 */
[----:B------:R0:W-:Y:S02]  /*6e70*/  @P4 SYNCS.ARRIVE.TRANS64.A1T0 RZ, [R6+URZ+0xc8], RZ ;  /* 0x0000c8ff06ff49a7 */ /* 0x0001e4000810003f */
[----:B------:R-:W-:Y:S02]  /*6e80*/  LOP3.LUT R3, R3, R4, RZ, 0x3c, !PT ;  /* 0x0000000403037212 */ /* 0x000fe400078e3cff */
[----:B------:R-:W-:Y:S02]  /*6e90*/  PRMT R4, RZ, 0x7610, R4 ;  /* 0x00007610ff047816 */ /* 0x000fe40000000004 */
[----:B0-----:R-:W-:-:S04]  /*6ea0*/  SHF.R.U32.HI R6, RZ, 0x1, R5 ;  /* 0x00000001ff067819 */ /* 0x001fc80000011605 */
[----:B------:R-:W-:Y:S01]  /*6eb0*/  @P3 LOP3.LUT R3, R3, 0x1, R6, 0x78, !PT ;  /* 0x0000000103033812 */ /* 0x000fe200078e7806 */
[----:B------:R-:W-:Y:S01]  /*6ec0*/  IMAD R8, R6, -0x9, R7 ;  /* 0xfffffff706087824 */ /* 0x000fe200078e0207 */
[----:B--2---:R-:W-:-:S04]  /*6ed0*/  IADD3 R16, P4, R16, R20, RZ ;  /* 0x0000001410107210 */ /* 0x004fc80007f9e0ff */
[----:B------:R-:W-:Y:S01]  /*6ee0*/  ISETP.GE.U32.AND P1, PT, R16, UR4, PT ;  /* 0x0000000410007c0c */ /* 0x000fe2000bf26070 */
[----:B------:R-:W-:-:S05]  /*6ef0*/  IMAD.X R17, R17, 0x1, R0, P4 ;  /* 0x0000000111117824 */ /* 0x000fca00020e0600 */
[----:B------:R-:W-:-:S13]  /*6f00*/  ISETP.GE.U32.AND.EX P1, PT, R17, UR5, PT, P1 ;  /* 0x0000000511007c0c */ /* 0x000fda000bf26110 */
[----:B------:R-:W-:Y:S05]  /*6f10*/  @P1 BRA `(.L_x_173) ;  /* 0x00000004004c1947 */ /* 0x000fea0003800000 */
[----:B------:R-:W0:Y:S01]  /*6f20*/  S2R R12, SR_CTAID.X ;  /* 0x00000000000c7919 */ /* 0x000e220000002500 */
[----:B------:R-:W-:Y:S01]  /*6f30*/  ULDC.64 UR4, c[0x0][0x628] ;  /* 0x00018a0000047ab9 */ /* 0x000fe20000000a00 */
[----:B------:R-:W1:Y:S01]  /*6f40*/  LDC R13, c[0x0][0x144] ;  /* 0x00005100ff0d7b82 */ /* 0x000e620000000800 */
[----:B------:R-:W-:Y:S01]  /*6f50*/  ISETP.NE.U32.AND P1, PT, RZ, UR4, PT ;  /* 0x00000004ff007c0c */ /* 0x000fe2000bf25070 */
[----:B------:R-:W2:Y:S01]  /*6f60*/  S2R R11, SR_CTAID.Y ;  /* 0x00000000000b7919 */ /* 0x000ea20000002600 */
[----:B------:R-:W-:Y:S01]  /*6f70*/  ULDC UR6, c[0x0][0x150] ;  /* 0x0000540000067ab9 */ /* 0x000fe20000000800 */
[----:B------:R-:W-:Y:S01]  /*6f80*/  ULDC UR7, c[0x0][0x630] ;  /* 0x00018c0000077ab9 */ /* 0x000fe20000000800 */
[----:B------:R-:W-:Y:S01]  /*6f90*/  ISETP.NE.AND.EX P1, PT, RZ, UR5, PT, P1 ;  /* 0x00000005ff007c0c */ /* 0x000fe2000bf25310 */
[----:B------:R-:W-:Y:S01]  /*6fa0*/  IMAD.MOV.U32 R4, RZ, RZ, R16 ;  /* 0x000000ffff047224 */ /* 0x000fe200078e0010 */
[----:B0-----:R-:W-:-:S05]  /*6fb0*/  I2FP.F32.U32 R5, R12 ;  /* 0x0000000c00057245 */ /* 0x001fca0000201000 */
[----:B------:R-:W-:Y:S01]  /*6fc0*/  FMUL R14, R5, UR6 ;  /* 0x00000006050e7c20 */ /* 0x000fe20008400000 */
[----:B------:R-:W-:-:S05]  /*6fd0*/  IMAD.MOV.U32 R5, RZ, RZ, R17 ;  /* 0x000000ffff057224 */ /* 0x000fca00078e0011 */
[----:B--2---:R-:W-:Y:S05]  /*6fe0*/  @!P1 BRA `(.L_x_174) ;  /* 0x0000000000289947 */ /* 0x004fea0003800000 */
[----:B------:R-:W-:Y:S02]  /*6ff0*/  ULDC UR6, c[0x0][0x634] ;  /* 0x00018d0000067ab9 */ /* 0x000fe40000000800 */
[----:B------:R-:W-:-:S05]  /*7000*/  IADD3 R5, P1, R16, UR6, RZ ;  /* 0x0000000610057c10 */ /* 0x000fca000ff3e0ff */
[----:B------:R-:W-:-:S04]  /*7010*/  IMAD.X R15, RZ, RZ, R17, P1 ;  /* 0x000000ffff0f7224 */ /* 0x000fc800008e0611 */
[----:B------:R-:W-:-:S04]  /*7020*/  IMAD.WIDE.U32 R6, R15, UR4, RZ ;  /* 0x000000040f067c25 */ /* 0x000fc8000f8e00ff */
[----:B------:R-:W-:-:S04]  /*7030*/  IMAD.WIDE.U32 R6, P1, R5, UR5, R6 ;  /* 0x0000000505067c25 */ /* 0x000fc8000f820006 */
[----:B------:R-:W-:-:S04]  /*7040*/  IMAD.WIDE.U32 R4, R5, UR4, RZ ;  /* 0x0000000405047c25 */ /* 0x000fc8000f8e00ff */
[----:B------:R-:W-:Y:S01]  /*7050*/  IMAD.MOV.U32 R4, RZ, RZ, R7 ;  /* 0x000000ffff047224 */ /* 0x000fe200078e0007 */
[----:B------:R-:W-:Y:S01]  /*7060*/  IADD3 RZ, P3, R5, R6, RZ ;  /* 0x0000000605ff7210 */ /* 0x000fe20007f7e0ff */
[----:B------:R-:W-:-:S04]  /*7070*/  IMAD.X R5, RZ, RZ, RZ, P1 ;  /* 0x000000ffff057224 */ /* 0x000fc800008e06ff */
[----:B------:R-:W-:-:S08]  /*7080*/  IMAD.WIDE.U32.X R4, R15, UR5, R4, P3 ;  /* 0x000000050f047c25 */ /* 0x000fd000098e0404 */
.L_x_174:
[--C-:B------:R-:W-:Y:S01]  /*7090*/  SHF.R.U64 R19, R4, UR7, R5.reuse ;  /* 0x0000000704137c19 */ /* 0x100fe20008001205 */
[----:B------:R-:W0:Y:S01]  /*70a0*/  F2I.U32.TRUNC.NTZ R14, R14 ;  /* 0x0000000e000e7305 */ /* 0x000e22000020f000 */
[----:B------:R-:W-:Y:S01]  /*70b0*/  SHF.R.U32.HI R4, RZ, UR7, R5 ;  /* 0x00000007ff047c19 */ /* 0x000fe20008011605 */
[----:B------:R-:W-:Y:S01]  /*70c0*/  ULDC.64 UR4, c[0x0][0x620] ;  /* 0x0001880000047ab9 */ /* 0x000fe20000000a00 */
[----:B------:R-:W-:Y:S01]  /*70d0*/  IADD3 R7, P1, RZ, -R19, RZ ;  /* 0x80000013ff077210 */ /* 0x000fe20007f3e0ff */
[----:B------:R-:W-:Y:S01]  /*70e0*/  ULDC.64 UR6, c[0x0][0x640] ;  /* 0x0001900000067ab9 */ /* 0x000fe20000000a00 */
[----:B------:R-:W2:Y:S03]  /*70f0*/  LDC R18, c[0x0][0x148] ;  /* 0x00005200ff127b82 */ /* 0x000ea60000000800 */
[----:B------:R-:W-:Y:S01]  /*7100*/  IMAD.X R4, RZ, RZ, ~R4, P1 ;  /* 0x000000ffff047224 */ /* 0x000fe200008e0e04 */
[----:B------:R-:W-:-:S03]  /*7110*/  ISETP.NE.U32.AND P1, PT, RZ, UR6, PT ;  /* 0x00000006ff007c0c */ /* 0x000fc6000bf25070 */
[----:B------:R-:W-:Y:S01]  /*7120*/  IMAD R6, R4, UR4, RZ ;  /* 0x0000000404067c24 */ /* 0x000fe2000f8e02ff */
[----:B------:R-:W-:Y:S01]  /*7130*/  ISETP.NE.AND.EX P1, PT, RZ, UR7, PT, P1 ;  /* 0x00000007ff007c0c */ /* 0x000fe2000bf25310 */
[----:B------:R-:W-:Y:S01]  /*7140*/  IMAD.WIDE.U32 R4, R7, UR4, R16 ;  /* 0x0000000407047c25 */ /* 0x000fe2000f8e0010 */
[----:B------:R-:W-:-:S03]  /*7150*/  ULDC UR4, c[0x0][0x618] ;  /* 0x0001860000047ab9 */ /* 0x000fc60000000800 */
[----:B------:R-:W-:Y:S01]  /*7160*/  IMAD R7, R7, UR5, R6 ;  /* 0x0000000507077c24 */ /* 0x000fe2000f8e0206 */
[----:B------:R-:W-:Y:S01]  /*7170*/  ULDC UR5, c[0x0][0x154] ;  /* 0x0000550000057ab9 */ /* 0x000fe20000000800 */
[----:B0-----:R-:W-:Y:S02]  /*7180*/  IMAD.MOV R6, RZ, RZ, -R14 ;  /* 0x000000ffff067224 */ /* 0x001fe400078e0a0e */
[----:B------:R-:W-:Y:S02]  /*7190*/  IMAD.IADD R5, R5, 0x1, R7 ;  /* 0x0000000105057824 */ /* 0x000fe400078e0207 */
[----:B-1----:R-:W-:Y:S01]  /*71a0*/  IMAD R12, R13, R6, R12 ;  /* 0x000000060d0c7224 */ /* 0x002fe200078e020c */
[----:B------:R-:W-:Y:S02]  /*71b0*/  I2FP.F32.U32 R6, R11 ;  /* 0x0000000b00067245 */ /* 0x000fe40000201000 */
[--C-:B------:R-:W-:Y:S02]  /*71c0*/  SHF.R.U64 R13, R4, UR4, R5.reuse ;  /* 0x00000004040d7c19 */ /* 0x100fe40008001205 */
[----:B------:R-:W-:Y:S01]  /*71d0*/  SHF.R.U32.HI R4, RZ, UR4, R5 ;  /* 0x00000004ff047c19 */ /* 0x000fe20008011605 */
[----:B------:R-:W-:Y:S01]  /*71e0*/  FMUL R6, R6, UR5 ;  /* 0x0000000506067c20 */ /* 0x000fe20008400000 */
[----:B------:R-:W-:-:S02]  /*71f0*/  ULDC UR4, c[0x0][0x608] ;  /* 0x0001820000047ab9 */ /* 0x000fc40000000800 */
[--C-:B------:R-:W-:Y:S01]  /*7200*/  SHF.R.U64 R15, R13, UR4, R4.reuse ;  /* 0x000000040d0f7c19 */ /* 0x100fe20008001204 */
[----:B------:R0:W1:Y:S01]  /*7210*/  F2I.U32.TRUNC.NTZ R20, R6 ;  /* 0x0000000600147305 */ /* 0x000062000020f000 */
[----:B------:R-:W-:Y:S01]  /*7220*/  SHF.R.U32.HI R4, RZ, UR4, R4 ;  /* 0x00000004ff047c19 */ /* 0x000fe20008011604 */
[----:B------:R-:W-:-:S03]  /*7230*/  ULDC UR4, c[0x0][0x658] ;  /* 0x0001960000047ab9 */ /* 0x000fc60000000800 */
[--C-:B------:R-:W-:Y:S02]  /*7240*/  SHF.R.U64 R14, R15, UR4, R4.reuse ;  /* 0x000000040f0e7c19 */ /* 0x100fe40008001204 */
[----:B------:R-:W-:-:S03]  /*7250*/  SHF.R.U32.HI R21, RZ, UR4, R4 ;  /* 0x00000004ff157c19 */ /* 0x000fc60008011604 */
[----:B------:R-:W-:Y:S02]  /*7260*/  IMAD.MOV.U32 R4, RZ, RZ, R14 ;  /* 0x000000ffff047224 */ /* 0x000fe400078e000e */
[----:B------:R-:W-:Y:S01]  /*7270*/  IMAD.MOV.U32 R5, RZ, RZ, R21 ;  /* 0x000000ffff057224 */ /* 0x000fe200078e0015 */
[----:B0-----:R-:W-:Y:S06]  /*7280*/  @!P1 BRA `(.L_x_175) ;  /* 0x0000000000289947 */ /* 0x001fec0003800000 */
        /* <DEDUP_REMOVED lines=10> */
.L_x_175:
[----:B------:R-:W-:Y:S01]  /*7330*/  ISETP.NE.AND P1, PT, R2, 0x1, PT ;  /* 0x000000010200780c */ /* 0x000fe20003f25270 */
[----:B------:R-:W-:Y:S01]  /*7340*/  ULDC UR4, c[0x0][0x648] ;  /* 0x0001920000047ab9 */ /* 0x000fe20000000800 */
[----:B------:R-:W-:Y:S01]  /*7350*/  LOP3.LUT R15, R15, UR14, RZ, 0xc0, !PT ;  /* 0x0000000e0f0f7c12 */ /* 0x000fe2000f8ec0ff */
[----:B-1----:R-:W-:Y:S01]  /*7360*/  IMAD.MOV R20, RZ, RZ, -R20 ;  /* 0x000000ffff147224 */ /* 0x002fe200078e0a14 */
[----:B------:R-:W-:Y:S01]  /*7370*/  SHF.R.U64 R4, R4, UR4, R5 ;  /* 0x0000000404047c19 */ /* 0x000fe20008001205 */
[----:B------:R-:W-:Y:S01]  /*7380*/  ULDC UR4, c[0x0][0x638] ;  /* 0x00018e0000047ab9 */ /* 0x000fe20000000800 */
[----:B------:R-:W-:Y:S01]  /*7390*/  LOP3.LUT R13, R13, UR13, RZ, 0xc0, !PT ;  /* 0x0000000d0d0d7c12 */ /* 0x000fe2000f8ec0ff */
[----:B------:R-:W-:Y:S02]  /*73a0*/  ULDC UR5, c[0x0][0x610] ;  /* 0x0001840000057ab9 */ /* 0x000fe40000000800 */
[----:B------:R-:W-:Y:S02]  /*73b0*/  IMAD.MOV R5, RZ, RZ, -R4 ;  /* 0x000000ffff057224 */ /* 0x000fe400078e0a04 */
[----:B------:R-:W-:-:S02]  /*73c0*/  IMAD R15, R4, UR15, R15 ;  /* 0x0000000f040f7c24 */ /* 0x000fc4000f8e020f */
[----:B--2---:R-:W-:Y:S02]  /*73d0*/  @P1 IMAD R12, R18, R20, R11 ;  /* 0x00000014120c1224 */ /* 0x004fe400078e020b */
[----:B------:R-:W-:Y:S01]  /*73e0*/  IMAD R14, R5, UR4, R14 ;  /* 0x00000004050e7c24 */ /* 0x000fe2000f8e020e */
[----:B------:R-:W-:Y:S01]  /*73f0*/  ULDC UR4, c[0x0][0x600] ;  /* 0x0001800000047ab9 */ /* 0x000fe20000000800 */
[----:B------:R-:W-:Y:S02]  /*7400*/  IMAD R12, R15, UR5, R12 ;  /* 0x000000050f0c7c24 */ /* 0x000fe4000f8e020c */
[----:B------:R-:W-:Y:S02]  /*7410*/  IMAD R5, R14, UR4, R13 ;  /* 0x000000040e057c24 */ /* 0x000fe4000f8e020d */
[----:B------:R-:W-:-:S03]  /*7420*/  IMAD.MOV.U32 R4, RZ, RZ, 0x1 ;  /* 0x00000001ff047424 */ /* 0x000fc600078e00ff */
[----:B------:R-:W-:Y:S02]  /*7430*/  SEL R18, R5, R12, !P1 ;  /* 0x0000000c05127207 */ /* 0x000fe40004800000 */
[----:B------:R-:W-:-:S07]  /*7440*/  SEL R22, R12, R5, !P1 ;  /* 0x000000050c167207 */ /* 0x000fce0004800000 */
.L_x_173:
[----:B------:R-:W-:Y:S05]  /*7450*/  BSYNC B1 ;  /* 0x0000000000017941 */ /* 0x000fea0003800000 */
.L_x_172:
[----:B------:R-:W-:-:S13]  /*7460*/  LOP3.LUT P1, RZ, R4, 0xff, RZ, 0xc0, !PT ;  /* 0x000000ff04ff7812 */ /* 0x000fda000782c0ff */
[----:B------:R-:W-:Y:S05]  /*7470*/  @P1 BRA `(.L_x_176) ;  /* 0xfffffff400401947 */ /* 0x000fea000383ffff */
[----:B------:R-:W-:Y:S05]  /*7480*/  BSYNC B0 ;  /* 0x0000000000007941 */ /* 0x000fea0003800000 */
.L_x_164:
[----:B------:R-:W-:-:S03]  /*7490*/  UMOV UR4, 0xffffffff ;  /* 0xffffffff00047882 */ /* 0x000fc60000000000 */
[----:B------:R-:W-:Y:S05]  /*74a0*/  BRA.DIV UR4, `(.L_x_177) ;  /* 0x0000000604fc7947 */ /* 0x000fea000b800000 */
[----:B------:R-:W-:-:S13]  /*74b0*/  ELECT P6, URZ, PT ;  /* 0x00000000003f782f */ /* 0x000fda00038c0000 */
.L_x_198:
[----:B------:R-:W-:Y:S04]  /*74c0*/  BSSY B0, `(.L_x_178) ;  /* 0x0000058000007945 */ /* 0x000fe80003800000 */
[----:B------:R-:W-:Y:S05]  /*74d0*/  @!P6 BRA `(.L_x_179) ;  /* 0x000000040058e947 */ /* 0x000fea0003800000 */
[----:B------:R-:W-:-:S04]  /*74e0*/  LOP3.LUT R23, R23, 0x2, RZ, 0xfc, !PT ;  /* 0x0000000217177812 */ /* 0x000fc800078efcff */
[----:B------:R-:W-:-:S13]  /*74f0*/  ISETP.NE.AND P0, PT, R23, 0x3, PT ;  /* 0x000000031700780c */ /* 0x000fda0003f05270 */
[----:B------:R-:W-:Y:S05]  /*7500*/  @!P0 BRA `(.L_x_180) ;  /* 0x0000000000048947 */ /* 0x000fea0003800000 */
[----:B------:R-:W-:Y:S01]  /*7510*/  BPT.TRAP 0x1 ;  /* 0x000000040000795c */ /* 0x000fe20000300000 */
.L_x_180:
[----:B------:R-:W0:Y:S01]  /*7520*/  S2R R5, SR_CgaCtaId ;  /* 0x0000000000057919 */ /* 0x000e220000008800 */
[----:B------:R-:W-:Y:S02]  /*7530*/  MOV R0, 0x400 ;  /* 0x0000040000007802 */ /* 0x000fe40000000f00 */
[----:B------:R-:W-:Y:S02]  /*7540*/  SHF.L.U32 R2, R3, 0x1f, RZ ;  /* 0x0000001f03027819 */ /* 0x000fe400000006ff */
[----:B0-----:R-:W-:-:S05]  /*7550*/  LEA R5, R5, R0, 0x18 ;  /* 0x0000000005057211 */ /* 0x001fca00078ec0ff */
[----:B------:R-:W-:-:S04]  /*7560*/  VIADD R5, R5, 0x48 ;  /* 0x0000004805057836 */ /* 0x000fc80000000000 */
[C---:B------:R-:W-:Y:S02]  /*7570*/  IMAD R7, R8.reuse, 0x8, R5 ;  /* 0x0000000808077824 */ /* 0x040fe400078e0205 */
[----:B------:R-:W-:Y:S02]  /*7580*/  VIADD R8, R8, 0x1 ;  /* 0x0000000108087836 */ /* 0x000fe40000000000 */
[----:B------:R-:W0:Y:S03]  /*7590*/  SYNCS.PHASECHK.TRANS64.TRYWAIT P0, [R7+URZ], R2 ;  /* 0x00000002070075a7 */ /* 0x000e26000800017f */
[----:B------:R-:W-:-:S04]  /*75a0*/  ISETP.NE.AND P1, PT, R8, 0x9, PT ;  /* 0x000000090800780c */ /* 0x000fc80003f25270 */
[----:B------:R-:W-:Y:S02]  /*75b0*/  SEL R0, RZ, 0x1, P1 ;  /* 0x00000001ff007807 */ /* 0x000fe40000800000 */
[----:B------:R-:W-:Y:S02]  /*75c0*/  SEL R8, R8, RZ, P1 ;  /* 0x000000ff08087207 */ /* 0x000fe40000800000 */
[----:B------:R-:W-:-:S03]  /*75d0*/  LOP3.LUT R9, R3, R0, RZ, 0x3c, !PT ;  /* 0x0000000003097212 */ /* 0x000fc600078e3cff */
[----:B------:R-:W-:Y:S01]  /*75e0*/  IMAD R6, R8, 0x8, R5 ;  /* 0x0000000808067824 */ /* 0x000fe200078e0205 */
[----:B------:R-:W-:Y:S01]  /*75f0*/  SHF.L.U32 R3, R9, 0x1f, RZ ;  /* 0x0000001f09037819 */ /* 0x000fe200000006ff */
[----:B0-----:R-:W-:Y:S06]  /*7600*/  @!P0 BRA `(.L_x_181) ;  /* 0x0000000400c48947 */ /* 0x001fec0003800000 */
.L_x_199:
[----:B------:R-:W1:Y:S01]  /*7610*/  SYNCS.PHASECHK.TRANS64.TRYWAIT P0, [R6+URZ], R3 ;  /* 0x00000003060075a7 */ /* 0x000e62000800017f */
[----:B------:R-:W-:-:S05]  /*7620*/  VIADD R0, R8, 0x1 ;  /* 0x0000000108007836 */ /* 0x000fca0000000000 */
[----:B------:R-:W-:-:S04]  /*7630*/  ISETP.NE.AND P1, PT, R0, 0x9, PT ;  /* 0x000000090000780c */ /* 0x000fc80003f25270 */
[----:B0-----:R-:W-:Y:S02]  /*7640*/  SEL R2, RZ, 0x1, P1 ;  /* 0x00000001ff027807 */ /* 0x001fe40000800000 */
[----:B------:R-:W-:Y:S02]  /*7650*/  SEL R0, R0, RZ, P1 ;  /* 0x000000ff00007207 */ /* 0x000fe40000800000 */
[----:B------:R-:W-:-:S03]  /*7660*/  LOP3.LUT R9, R9, R2, RZ, 0x3c, !PT ;  /* 0x0000000209097212 */ /* 0x000fc600078e3cff */
[----:B------:R-:W-:Y:S01]  /*7670*/  IMAD R7, R0, 0x8, R5 ;  /* 0x0000000800077824 */ /* 0x000fe200078e0205 */
[----:B------:R-:W-:Y:S01]  /*7680*/  SHF.L.U32 R4, R9, 0x1f, RZ ;  /* 0x0000001f09047819 */ /* 0x000fe200000006ff */
[----:B-1----:R-:W-:Y:S06]  /*7690*/  @!P0 BRA `(.L_x_182) ;  /* 0x0000000400b48947 */ /* 0x002fec0003800000 */
.L_x_200:
[----:B------:R-:W1:Y:S01]  /*76a0*/  SYNCS.PHASECHK.TRANS64.TRYWAIT P0, [R7+URZ], R4 ;  /* 0x00000004070075a7 */ /* 0x000e62000800017f */
[----:B------:R-:W-:-:S05]  /*76b0*/  VIADD R0, R0, 0x1 ;  /* 0x0000000100007836 */ /* 0x000fca0000000000 */
[----:B------:R-:W-:-:S04]  /*76c0*/  ISETP.NE.AND P1, PT, R0, 0x9, PT ;  /* 0x000000090000780c */ /* 0x000fc80003f25270 */
[----:B------:R-:W-:Y:S02]  /*76d0*/  SEL R2, RZ, 0x1, P1 ;  /* 0x00000001ff027807 */ /* 0x000fe40000800000 */
[----:B------:R-:W-:Y:S02]  /*76e0*/  SEL R0, R0, RZ, P1 ;  /* 0x000000ff00007207 */ /* 0x000fe40000800000 */
[----:B------:R-:W-:-:S03]  /*76f0*/  LOP3.LUT R9, R9, R2, RZ, 0x3c, !PT ;  /* 0x0000000209097212 */ /* 0x000fc600078e3cff */
[----:B0-----:R-:W-:Y:S01]  /*7700*/  IMAD R6, R0, 0x8, R5 ;  /* 0x0000000800067824 */ /* 0x001fe200078e0205 */
[----:B------:R-:W-:Y:S01]  /*7710*/  SHF.L.U32 R3, R9, 0x1f, RZ ;  /* 0x0000001f09037819 */ /* 0x000fe200000006ff */
[----:B-1----:R-:W-:Y:S06]  /*7720*/  @!P0 BRA `(.L_x_183) ;  /* 0x0000000400a48947 */ /* 0x002fec0003800000 */
.L_x_201:
        /* <DEDUP_REMOVED lines=9> */
.L_x_202:
        /* <DEDUP_REMOVED lines=9> */
.L_x_203:
        /* <DEDUP_REMOVED lines=9> */
.L_x_204:
        /* <DEDUP_REMOVED lines=9> */
.L_x_205:
[----:B------:R-:W1:Y:S01]  /*7970*/  SYNCS.PHASECHK.TRANS64.TRYWAIT P0, [R6+URZ], R3 ;  /* 0x00000003060075a7 */ /* 0x000e62000800017f */
[----:B------:R-:W-:-:S05]  /*7980*/  VIADD R0, R0, 0x1 ;  /* 0x0000000100007836 */ /* 0x000fca0000000000 */
[----:B------:R-:W-:-:S04]  /*7990*/  ISETP.NE.AND P1, PT, R0, 0x9, PT ;  /* 0x000000090000780c */ /* 0x000fc80003f25270 */
[----:B------:R-:W-:Y:S02]  /*79a0*/  SEL R2, RZ, 0x1, P1 ;  /* 0x00000001ff027807 */ /* 0x000fe40000800000 */
[----:B------:R-:W-:Y:S02]  /*79b0*/  SEL R0, R0, RZ, P1 ;  /* 0x000000ff00007207 */ /* 0x000fe40000800000 */
[----:B------:R-:W-:Y:S01]  /*79c0*/  LOP3.LUT R2, R9, R2, RZ, 0x3c, !PT ;  /* 0x0000000209027212 */ /* 0x000fe200078e3cff */
[----:B-1----:R-:W-:Y:S06]  /*79d0*/  @!P0 BRA `(.L_x_188) ;  /* 0x00000004005c8947 */ /* 0x002fec0003800000 */
.L_x_206:
[----:B------:R-:W-:Y:S01]  /*79e0*/  IMAD R5, R0, 0x8, R5 ;  /* 0x0000000800057824 */ /* 0x000fe200078e0205 */
[----:B------:R-:W-:-:S07]  /*79f0*/  SHF.L.U32 R0, R2, 0x1f, RZ ;  /* 0x0000001f02007819 */ /* 0x000fce00000006ff */
.L_x_189:
[----:B--2---:R2:W3:Y:S02]  /*7a00*/  SYNCS.PHASECHK.TRANS64.TRYWAIT P0, [R5+URZ], R0 ;  /* 0x00000000050075a7 */ /* 0x0044e4000800017f */
[----:B---3--:R-:W-:Y:S05]  /*7a10*/  @!P0 NANOSLEEP.SYNCS 0x989680 ;  /* 0x009896800000895d */ /* 0x008fea0003900000 */
[----:B------:R-:W3:Y:S02]  /*7a20*/  @!P0 SYNCS.PHASECHK.TRANS64 P0, [R5+URZ], R0 ;  /* 0x00000000050085a7 */ /* 0x000ee4000800007f */
[----:B---3--:R-:W-:Y:S05]  /*7a30*/  @!P0 BRA `(.L_x_189) ;  /* 0xfffffffc00f08947 */ /* 0x008fea000383ffff */
.L_x_179:
[----:B------:R-:W-:Y:S05]  /*7a40*/  BSYNC B0 ;  /* 0x0000000000007941 */ /* 0x000fea0003800000 */
.L_x_178:
[----:B------:R-:W-:Y:S05]  /*7a50*/  EXIT ;  /* 0x000000000000794d */ /* 0x000fea0003800000 */
.L_x_16:
[----:B0-----:R-:W-:-:S04]  /*7a60*/  IMAD.U32 R3, RZ, RZ, UR43 ;  /* 0x0000002bff037e24 */ /* 0x001fc8000f8e00ff */
[----:B------:R0:W1:Y:S03]  /*7a70*/  SYNCS.PHASECHK.TRANS64.TRYWAIT P0, [R3+URZ+-0x8], R0 ;  /* 0xfffff800030075a7 */ /* 0x000066000800017f */
[----:B-1----:R-:W-:Y:S05]  /*7a80*/  @!P0 NANOSLEEP.SYNCS 0x989680 ;  /* 0x009896800000895d */ /* 0x002fea0003900000 */
[----:B------:R-:W1:Y:S02]  /*7a90*/  @!P0 SYNCS.PHASECHK.TRANS64 P0, [R3+URZ+-0x8], R0 ;  /* 0xfffff800030085a7 */ /* 0x000e64000800007f */
[----:B-1----:R-:W-:Y:S05]  /*7aa0*/  @!P0 BRA `(.L_x_16) ;  /* 0xfffffffc00ec8947 */ /* 0x002fea000383ffff */
[----:B------:R-:W-:Y:S05]  /*7ab0*/  BRA `(.L_x_190) ;  /* 0xffffff9800d87947 */ /* 0x000fea000383ffff */
.L_x_21:
[----:B-1----:R1:W2:Y:S02]  /*7ac0*/  SYNCS.PHASECHK.TRANS64.TRYWAIT P1, [R3+URZ], R0 ;  /* 0x00000000030075a7 */ /* 0x0022a4000802017f */
[----:B--2---:R-:W-:Y:S05]  /*7ad0*/  @!P1 NANOSLEEP.SYNCS 0x989680 ;  /* 0x009896800000995d */ /* 0x004fea0003900000 */
[----:B------:R-:W2:Y:S02]  /*7ae0*/  @!P1 SYNCS.PHASECHK.TRANS64 P1, [R3+URZ], R0 ;  /* 0x00000000030095a7 */ /* 0x000ea4000802007f */
[----:B--2---:R-:W-:Y:S05]  /*7af0*/  @!P1 BRA `(.L_x_21) ;  /* 0xfffffffc00f09947 */ /* 0x004fea000383ffff */
[----:B------:R-:W-:Y:S05]  /*7b00*/  BRA `(.L_x_20) ;  /* 0xffffff9c004c7947 */ /* 0x000fea000383ffff */
.L_x_26:
[----:B-1----:R-:W-:-:S04]  /*7b10*/  IMAD.U32 R4, RZ, RZ, UR4 ;  /* 0x00000004ff047e24 */ /* 0x002fc8000f8e00ff */
[----:B------:R1:W2:Y:S03]  /*7b20*/  SYNCS.PHASECHK.TRANS64.TRYWAIT P1, [R4+URZ], R3 ;  /* 0x00000003040075a7 */ /* 0x0002a6000802017f */
[----:B--2---:R-:W-:Y:S05]  /*7b30*/  @!P1 NANOSLEEP.SYNCS 0x989680 ;  /* 0x009896800000995d */ /* 0x004fea0003900000 */
[----:B------:R-:W2:Y:S02]  /*7b40*/  @!P1 SYNCS.PHASECHK.TRANS64 P1, [R4+URZ], R3 ;  /* 0x00000003040095a7 */ /* 0x000ea4000802007f */
[----:B--2---:R-:W-:Y:S05]  /*7b50*/  @!P1 BRA `(.L_x_26) ;  /* 0xfffffffc00ec9947 */ /* 0x004fea000383ffff */
[----:B------:R-:W-:Y:S05]  /*7b60*/  BRA `(.L_x_25) ;  /* 0xffffffa000187947 */ /* 0x000fea000383ffff */
.L_x_32:
[----:B0-----:R-:W-:-:S04]  /*7b70*/  IMAD.U32 R3, RZ, RZ, UR43 ;  /* 0x0000002bff037e24 */ /* 0x001fc8000f8e00ff */
[----:B------:R0:W1:Y:S03]  /*7b80*/  SYNCS.PHASECHK.TRANS64.TRYWAIT P0, [R3+URZ+0x8], R0 ;  /* 0x00000800030075a7 */ /* 0x000066000800017f */
[----:B-1----:R-:W-:Y:S05]  /*7b90*/  @!P0 NANOSLEEP.SYNCS 0x989680 ;  /* 0x009896800000895d */ /* 0x002fea0003900000 */
[----:B------:R-:W1:Y:S02]  /*7ba0*/  @!P0 SYNCS.PHASECHK.TRANS64 P0, [R3+URZ+0x8], R0 ;  /* 0x00000800030085a7 */ /* 0x000e64000800007f */
[----:B-1----:R-:W-:Y:S05]  /*7bb0*/  @!P0 BRA `(.L_x_32) ;  /* 0xfffffffc00ec8947 */ /* 0x002fea000383ffff */
[----:B------:R-:W-:Y:S05]  /*7bc0*/  BRA `(.L_x_191) ;  /* 0xffffffa400447947 */ /* 0x000fea000383ffff */
.L_x_165:
[----:B------:R-:W-:Y:S01]  /*7bd0*/  BSSY B1, `(.L_x_192) ;  /* 0x0000006000017945 */ /* 0x000fe20003800000 */
[----:B------:R-:W-:-:S07]  /*7be0*/  IMAD.MOV.U32 R15, RZ, RZ, -0x1 ;  /* 0xffffffffff0f7424 */ /* 0x000fce00078e00ff */
[----:B-----5:R-:W-:Y:S05]  /*7bf0*/  WARPSYNC.COLLECTIVE R15, `(.L_x_193) ;  /* 0x000000000f0c7348 */ /* 0x020fea0003c00000 */
[----:B------:R-:W-:Y:S02]  /*7c00*/  ELECT P6, UR62, PT ;  /* 0x00000000003e782f */ /* 0x000fe400038c0000 */
[----:B------:R-:W-:Y:S01]  /*7c10*/  MOV R14, UR62 ;  /* 0x0000003e000e7c02 */ /* 0x000fe20008000f00 */
[----:B-----5:R-:W-:Y:S10]  /*7c20*/  ENDCOLLECTIVE ;  /* 0x000000000000791b */ /* 0x020ff40003800000 */
.L_x_193:
[----:B------:R-:W-:Y:S05]  /*7c30*/  BSYNC B1 ;  /* 0x0000000000017941 */ /* 0x000fea0003800000 */
.L_x_192:
[----:B------:R-:W-:Y:S05]  /*7c40*/  BRA `(.L_x_194) ;  /* 0xffffffec00587947 */ /* 0x000fea000383ffff */
.L_x_168:
[----:B-1----:R1:W2:Y:S02]  /*7c50*/  SYNCS.PHASECHK.TRANS64.TRYWAIT P1, [R11+URZ+0x48], R6 ;  /* 0x000048060b0075a7 */ /* 0x0022a4000802017f */
[----:B--2---:R-:W-:Y:S05]  /*7c60*/  @!P1 NANOSLEEP.SYNCS 0x989680 ;  /* 0x009896800000995d */ /* 0x004fea0003900000 */
[----:B------:R-:W2:Y:S02]  /*7c70*/  @!P1 SYNCS.PHASECHK.TRANS64 P1, [R11+URZ+0x48], R6 ;  /* 0x000048060b0095a7 */ /* 0x000ea4000802007f */
[----:B--2---:R-:W-:Y:S05]  /*7c80*/  @!P1 BRA `(.L_x_168) ;  /* 0xfffffffc00f09947 */ /* 0x004fea000383ffff */
[----:B------:R-:W-:Y:S05]  /*7c90*/  BRA `(.L_x_195) ;  /* 0xffffffec008c7947 */ /* 0x000fea000383ffff */
.L_x_177:
[----:B------:R-:W-:Y:S01]  /*7ca0*/  BSSY B0, `(.L_x_196) ;  /* 0x0000006000007945 */ /* 0x000fe20003800000 */
[----:B------:R-:W-:-:S07]  /*7cb0*/  IMAD.MOV.U32 R15, RZ, RZ, -0x1 ;  /* 0xffffffffff0f7424 */ /* 0x000fce00078e00ff */
[----:B-----5:R-:W-:Y:S05]  /*7cc0*/  WARPSYNC.COLLECTIVE R15, `(.L_x_197) ;  /* 0x000000000f0c7348 */ /* 0x020fea0003c00000 */
[----:B------:R-:W-:Y:S02]  /*7cd0*/  ELECT P6, UR62, PT ;  /* 0x00000000003e782f */ /* 0x000fe400038c0000 */
[----:B------:R-:W-:Y:S01]  /*7ce0*/  MOV R14, UR62 ;  /* 0x0000003e000e7c02 */ /* 0x000fe20008000f00 */
[----:B-----5:R-:W-:Y:S10]  /*7cf0*/  ENDCOLLECTIVE ;  /* 0x000000000000791b */ /* 0x020ff40003800000 */
.L_x_197:
[----:B------:R-:W-:Y:S05]  /*7d00*/  BSYNC B0 ;  /* 0x0000000000007941 */ /* 0x000fea0003800000 */
.L_x_196:
[----:B------:R-:W-:Y:S05]  /*7d10*/  BRA `(.L_x_198) ;  /* 0xfffffff400e87947 */ /* 0x000fea000383ffff */
.L_x_181:
[----:B0-----:R0:W1:Y:S02]  /*7d20*/  SYNCS.PHASECHK.TRANS64.TRYWAIT P0, [R7+URZ], R2 ;  /* 0x00000002070075a7 */ /* 0x001064000800017f */
[----:B-1----:R-:W-:Y:S05]  /*7d30*/  @!P0 NANOSLEEP.SYNCS 0x989680 ;  /* 0x009896800000895d */ /* 0x002fea0003900000 */
[----:B------:R-:W1:Y:S02]  /*7d40*/  @!P0 SYNCS.PHASECHK.TRANS64 P0, [R7+URZ], R2 ;  /* 0x00000002070085a7 */ /* 0x000e64000800007f */
[----:B-1----:R-:W-:Y:S05]  /*7d50*/  @!P0 BRA `(.L_x_181) ;  /* 0xfffffffc00f08947 */ /* 0x002fea000383ffff */
[----:B------:R-:W-:Y:S05]  /*7d60*/  BRA `(.L_x_199) ;  /* 0xfffffff800287947 */ /* 0x000fea000383ffff */
.L_x_182:
[----:B0-----:R0:W1:Y:S02]  /*7d70*/  SYNCS.PHASECHK.TRANS64.TRYWAIT P0, [R6+URZ], R3 ;  /* 0x00000003060075a7 */ /* 0x001064000800017f */
[----:B-1----:R-:W-:Y:S05]  /*7d80*/  @!P0 NANOSLEEP.SYNCS 0x989680 ;  /* 0x009896800000895d */ /* 0x002fea0003900000 */
[----:B------:R-:W1:Y:S02]  /*7d90*/  @!P0 SYNCS.PHASECHK.TRANS64 P0, [R6+URZ], R3 ;  /* 0x00000003060085a7 */ /* 0x000e64000800007f */
[----:B-1----:R-:W-:Y:S05]  /*7da0*/  @!P0 BRA `(.L_x_182) ;  /* 0xfffffffc00f08947 */ /* 0x002fea000383ffff */
[----:B------:R-:W-:Y:S05]  /*7db0*/  BRA `(.L_x_200) ;  /* 0xfffffff800387947 */ /* 0x000fea000383ffff */
.L_x_183:
[----:B0-----:R0:W1:Y:S02]  /*7dc0*/  SYNCS.PHASECHK.TRANS64.TRYWAIT P0, [R7+URZ], R4 ;  /* 0x00000004070075a7 */ /* 0x001064000800017f */
[----:B-1----:R-:W-:Y:S05]  /*7dd0*/  @!P0 NANOSLEEP.SYNCS 0x989680 ;  /* 0x009896800000895d */ /* 0x002fea0003900000 */
[----:B------:R-:W1:Y:S02]  /*7de0*/  @!P0 SYNCS.PHASECHK.TRANS64 P0, [R7+URZ], R4 ;  /* 0x00000004070085a7 */ /* 0x000e64000800007f */
[----:B-1----:R-:W-:Y:S05]  /*7df0*/  @!P0 BRA `(.L_x_183) ;  /* 0xfffffffc00f08947 */ /* 0x002fea000383ffff */
[----:B------:R-:W-:Y:S05]  /*7e00*/  BRA `(.L_x_201) ;  /* 0xfffffff800487947 */ /* 0x000fea000383ffff */
.L_x_184:
[----:B0-----:R0:W1:Y:S02]  /*7e10*/  SYNCS.PHASECHK.TRANS64.TRYWAIT P0, [R6+URZ], R3 ;  /* 0x00000003060075a7 */ /* 0x001064000800017f */
[----:B-1----:R-:W-:Y:S05]  /*7e20*/  @!P0 NANOSLEEP.SYNCS 0x989680 ;  /* 0x009896800000895d */ /* 0x002fea0003900000 */
[----:B------:R-:W1:Y:S02]  /*7e30*/  @!P0 SYNCS.PHASECHK.TRANS64 P0, [R6+URZ], R3 ;  /* 0x00000003060085a7 */ /* 0x000e64000800007f */
[----:B-1----:R-:W-:Y:S05]  /*7e40*/  @!P0 BRA `(.L_x_184) ;  /* 0xfffffffc00f08947 */ /* 0x002fea000383ffff */
[----:B------:R-:W-:Y:S05]  /*7e50*/  BRA `(.L_x_202) ;  /* 0xfffffff800587947 */ /* 0x000fea000383ffff */
.L_x_185:
[----:B0-----:R0:W1:Y:S02]  /*7e60*/  SYNCS.PHASECHK.TRANS64.TRYWAIT P0, [R7+URZ], R4 ;  /* 0x00000004070075a7 */ /* 0x001064000800017f */
[----:B-1----:R-:W-:Y:S05]  /*7e70*/  @!P0 NANOSLEEP.SYNCS 0x989680 ;  /* 0x009896800000895d */ /* 0x002fea0003900000 */
[----:B------:R-:W1:Y:S02]  /*7e80*/  @!P0 SYNCS.PHASECHK.TRANS64 P0, [R7+URZ], R4 ;  /* 0x00000004070085a7 */ /* 0x000e64000800007f */
[----:B-1----:R-:W-:Y:S05]  /*7e90*/  @!P0 BRA `(.L_x_185) ;  /* 0xfffffffc00f08947 */ /* 0x002fea000383ffff */
[----:B------:R-:W-:Y:S05]  /*7ea0*/  BRA `(.L_x_203) ;  /* 0xfffffff800687947 */ /* 0x000fea000383ffff */
.L_x_186:
[----:B0-----:R0:W1:Y:S02]  /*7eb0*/  SYNCS.PHASECHK.TRANS64.TRYWAIT P0, [R6+URZ], R3 ;  /* 0x00000003060075a7 */ /* 0x001064000800017f */
[----:B-1----:R-:W-:Y:S05]  /*7ec0*/  @!P0 NANOSLEEP.SYNCS 0x989680 ;  /* 0x009896800000895d */ /* 0x002fea0003900000 */
[----:B------:R-:W1:Y:S02]  /*7ed0*/  @!P0 SYNCS.PHASECHK.TRANS64 P0, [R6+URZ], R3 ;  /* 0x00000003060085a7 */ /* 0x000e64000800007f */
[----:B-1----:R-:W-:Y:S05]  /*7ee0*/  @!P0 BRA `(.L_x_186) ;  /* 0xfffffffc00f08947 */ /* 0x002fea000383ffff */
[----:B------:R-:W-:Y:S05]  /*7ef0*/  BRA `(.L_x_204) ;  /* 0xfffffff800787947 */ /* 0x000fea000383ffff */
.L_x_187:
[----:B0-----:R0:W1:Y:S02]  /*7f00*/  SYNCS.PHASECHK.TRANS64.TRYWAIT P0, [R7+URZ], R4 ;  /* 0x00000004070075a7 */ /* 0x001064000800017f */
[----:B-1----:R-:W-:Y:S05]  /*7f10*/  @!P0 NANOSLEEP.SYNCS 0x989680 ;  /* 0x009896800000895d */ /* 0x002fea0003900000 */
[----:B------:R-:W1:Y:S02]  /*7f20*/  @!P0 SYNCS.PHASECHK.TRANS64 P0, [R7+URZ], R4 ;  /* 0x00000004070085a7 */ /* 0x000e64000800007f */
[----:B-1----:R-:W-:Y:S05]  /*7f30*/  @!P0 BRA `(.L_x_187) ;  /* 0xfffffffc00f08947 */ /* 0x002fea000383ffff */
[----:B------:R-:W-:Y:S05]  /*7f40*/  BRA `(.L_x_205) ;  /* 0xfffffff800887947 */ /* 0x000fea000383ffff */
.L_x_188:
[----:B-1----:R1:W2:Y:S02]  /*7f50*/  SYNCS.PHASECHK.TRANS64.TRYWAIT P0, [R6+URZ], R3 ;  /* 0x00000003060075a7 */ /* 0x0022a4000800017f */
[----:B--2---:R-:W-:Y:S05]  /*7f60*/  @!P0 NANOSLEEP.SYNCS 0x989680 ;  /* 0x009896800000895d */ /* 0x004fea0003900000 */
[----:B------:R-:W2:Y:S02]  /*7f70*/  @!P0 SYNCS.PHASECHK.TRANS64 P0, [R6+URZ], R3 ;  /* 0x00000003060085a7 */ /* 0x000ea4000800007f */
[----:B--2---:R-:W-:Y:S05]  /*7f80*/  @!P0 BRA `(.L_x_188) ;  /* 0xfffffffc00f08947 */ /* 0x004fea000383ffff */
[----:B------:R-:W-:Y:S05]  /*7f90*/  BRA `(.L_x_206) ;  /* 0xfffffff800907947 */ /* 0x000fea000383ffff */
.L_x_207:
[----:B------:R-:W-:-:S00]  /*7fa0*/  BRA `(.L_x_207) ;  /* 0xfffffffc00fc7947 */ /* 0x000fc0000383ffff */
[----:B------:R-:W-:-:S00]  /*7fb0*/  NOP ;  /* 0x0000000000007918 */ /* 0x000fc00000000000 */
        /* <DEDUP_REMOVED lines=12> */
.L_x_208:


//--------------------- .nv.global.init           --------------------------
	.section	.nv.global.init,"aw",@progbits
.nv.global.init:
	.type		$str$22,@object
	.size		$str$22,($str$23 - $str$22)
$str$22:
        /*0000*/ 	.byte	0x6b, 0x5f, 0x74, 0x69, 0x6c, 0x65, 0x5f, 0x63, 0x6f, 0x75, 0x6e, 0x74, 0x20, 0x3e, 0x3d, 0x20
        /*0010*/ 	.byte	0x31, 0x00
	.type		$str$23,@object
	.size		$str$23,(__unnamed_1 - $str$23)
$str$23:
        /*0012*/ 	.byte	0x2f, 0x74, 0x6d, 0x70, 0x2f, 0x63, 0x75, 0x74, 0x6c, 0x61, 0x73, 0x73, 0x5f, 0x73, 0x77, 0x65
        /*0022*/ 	.byte	0x65, 0x70, 0x5f, 0x73, 0x72, 0x63, 0x2f, 0x69, 0x6e, 0x63, 0x6c, 0x75, 0x64, 0x65, 0x2f, 0x63
        /*0032*/ 	.byte	0x75, 0x74, 0x6c, 0x61, 0x73, 0x73, 0x2f, 0x67, 0x65, 0x6d, 0x6d, 0x2f, 0x63, 0x6f, 0x6c, 0x6c
        /*0042*/ 	.byte	0x65, 0x63, 0x74, 0x69, 0x76, 0x65, 0x2f, 0x73, 0x6d, 0x39, 0x30, 0x5f, 0x6d, 0x6d, 0x61, 0x5f
        /*0052*/ 	.byte	0x74, 0x6d, 0x61, 0x5f, 0x67, 0x6d, 0x6d, 0x61, 0x5f, 0x73, 0x73, 0x5f, 0x77, 0x61, 0x72, 0x70
        /*0062*/ 	.byte	0x73, 0x70, 0x65, 0x63, 0x69, 0x61, 0x6c, 0x69, 0x7a, 0x65, 0x64, 0x2e, 0x68, 0x70, 0x70, 0x00
	.type		__unnamed_1,@object
	.size		__unnamed_1,(.L_0 - __unnamed_1)
__unnamed_1:
        /*0072*/ 	.byte	0x76, 0x6f, 0x69, 0x64, 0x20, 0x63, 0x75, 0x74, 0x6c, 0x61, 0x73, 0x73, 0x3a, 0x3a, 0x67, 0x65
        /* <DEDUP_REMOVED lines=179> */
        /*0bb2*/ 	.byte	0x65, 0x6e, 0x74, 0x69, 0x74, 0x79, 0x5d, 0x00
.L_0:


//--------------------- .nv.shared._ZN7cutlass13device_kernelINS_4gemm6kernel13GemmUniversalIN4cute5tupleIJiiiiEEENS1_10collective13CollectiveMmaINS1_34MainloopSm90TmaGmmaWarpSpecializedILi9ENS5_IJNS4_1CILi1EEESB_SB_EEENS1_32KernelTmaWarpSpecializedPingpongEEENS5_IJNSA_ILi64EEENSA_ILi128EEESF_EEENS_6half_tENS5_IJSB_llEEESI_NS5_IJlSB_lEEENS4_8TiledMMAINS4_8MMA_AtomIJNS4_4SM904GMMA26MMA_64x128x16_F32F16F16_SSILNSO_5MajorE1ELSQ_0ELNSO_7ScaleInE1ELSR_1EEEEEENS4_6LayoutISC_NS5_IJNSA_ILi0EEESV_SV_EEEEENS5_IJNS4_10UnderscoreESY_SY_EEEEENS4_13SM90_TMA_LOADENS4_14ComposedLayoutINS4_7SwizzleILi3ELi4ELi3EEENS4_18smem_ptr_flag_bitsILi16EEENSU_INS5_IJSF_NSA_ILi8EEEEEENS5_IJSB_SF_EEEEEEEvNS4_8identityES11_NS12_IS14_S16_NSU_INS5_IJS17_SF_EEENS5_IJSF_SB_EEEEEEEvS1C_EENS_8epilogue10collective6detail29Sm90TmaWarpSpecializedAdapterINS1J_15DefaultEpilogueISI_SK_SK_NS1I_6thread17LinearCombinationISI_Li1EffLNS1N_9ScaleType4KindE0ELNS_15FloatRoundStyleE2ESI_EENS1_15EpilogueDefaultEEEEEvvEEEEvNT_6ParamsE --------------------------
	.section	.nv.shared._ZN7cutlass13device_kernelINS_4gemm6kernel13GemmUniversalIN4cute5tupleIJiiiiEEENS1_10collective13CollectiveMmaINS1_34MainloopSm90TmaGmmaWarpSpecializedILi9ENS5_IJNS4_1CILi1EEESB_SB_EEENS1_32KernelTmaWarpSpecializedPingpongEEENS5_IJNSA_ILi64EEENSA_ILi128EEESF_EEENS_6half_tENS5_IJSB_llEEESI_NS5_IJlSB_lEEENS4_8TiledMMAINS4_8MMA_AtomIJNS4_4SM904GMMA26MMA_64x128x16_F32F16F16_SSILNSO_5MajorE1ELSQ_0ELNSO_7ScaleInE1ELSR_1EEEEEENS4_6LayoutISC_NS5_IJNSA_ILi0EEESV_SV_EEEEENS5_IJNS4_10UnderscoreESY_SY_EEEEENS4_13SM90_TMA_LOADENS4_14ComposedLayoutINS4_7SwizzleILi3ELi4ELi3EEENS4_18smem_ptr_flag_bitsILi16EEENSU_INS5_IJSF_NSA_ILi8EEEEEENS5_IJSB_SF_EEEEEEEvNS4_8identityES11_NS12_IS14_S16_NSU_INS5_IJS17_SF_EEENS5_IJSF_SB_EEEEEEEvS1C_EENS_8epilogue10collective6detail29Sm90TmaWarpSpecializedAdapterINS1J_15DefaultEpilogueISI_SK_SK_NS1I_6thread17LinearCombinationISI_Li1EffLNS1N_9ScaleType4KindE0ELNS_15FloatRoundStyleE2ESI_EENS1_15EpilogueDefaultEEEEEvvEEEEvNT_6ParamsE,"aw",@nobits
	.sectionflags	@""
	.align	16
	.zero		1024


//--------------------- .nv.shared.reserved.0     --------------------------
	.section	.nv.shared.reserved.0,"aw",@nobits
	.weak		__nv_reservedSMEM_offset_0_alias
	.size		__nv_reservedSMEM_offset_0_alias, 0, 0
	.other		__nv_reservedSMEM_offset_0_alias,@"STO_CUDA_RESERVED_SHARED STV_DEFAULT"
__nv_reservedSMEM_offset_0_alias:
	.zero		0


//--------------------- .nv.global                --------------------------
	.section	.nv.global,"aw",@nobits
.nv.global:
	.type		_ZN40_INTERNAL_8b94e3f7_4_k_cu_9972df50_167574cute1_E,@object
	.size		_ZN40_INTERNAL_8b94e3f7_4_k_cu_9972df50_167574cute1_E,(_ZN40_INTERNAL_8b94e3f7_4_k_cu_9972df50_167574cuda3std3__45__cpo6cbeginE - _ZN40_INTERNAL_8b94e3f7_4_k_cu_9972df50_167574cute1_E)
_ZN40_INTERNAL_8b94e3f7_4_k_cu_9972df50_167574cute1_E:
	.zero		1
	.type		_ZN40_INTERNAL_8b94e3f7_4_k_cu_9972df50_167574cuda3std3__45__cpo6cbeginE,@object
	.size		_ZN40_INTERNAL_8b94e3f7_4_k_cu_9972df50_167574cuda3std3__45__cpo6cbeginE,(_ZN40_INTERNAL_8b94e3f7_4_k_cu_9972df50_167574cuda3std3__48in_placeE - _ZN40_INTERNAL_8b94e3f7_4_k_cu_9972df50_167574cuda3std3__45__cpo6cbeginE)
_ZN40_INTERNAL_8b94e3f7_4_k_cu_9972df50_167574cuda3std3__45__cpo6cbeginE:
	.zero		1
	.type		_ZN40_INTERNAL_8b94e3f7_4_k_cu_9972df50_167574cuda3std3__48in_placeE,@object
	.size		_ZN40_INTERNAL_8b94e3f7_4_k_cu_9972df50_167574cuda3std3__48in_placeE,(_ZN40_INTERNAL_8b94e3f7_4_k_cu_9972df50_167574cuda3std6ranges3__45__cpo9iter_moveE - _ZN40_INTERNAL_8b94e3f7_4_k_cu_9972df50_167574cuda3std3__48in_placeE)
_ZN40_INTERNAL_8b94e3f7_4_k_cu_9972df50_167574cuda3std3__48in_placeE:
	.zero		1
	.type		_ZN40_INTERNAL_8b94e3f7_4_k_cu_9972df50_167574cuda3std6ranges3__45__cpo9iter_moveE,@object
	.size		_ZN40_INTERNAL_8b94e3f7_4_k_cu_9972df50_167574cuda3std6ranges3__45__cpo9iter_moveE,(_ZN40_INTERNAL_8b94e3f7_4_k_cu_9972df50_167574cuda3std3__45__cpo5beginE - _ZN40_INTERNAL_8b94e3f7_4_k_cu_9972df50_167574cuda3std6ranges3__45__cpo9iter_moveE)
_ZN40_INTERNAL_8b94e3f7_4_k_cu_9972df50_167574cuda3std6ranges3__45__cpo9iter_moveE:
	.zero		1
	.type		_ZN40_INTERNAL_8b94e3f7_4_k_cu_9972df50_167574cuda3std3__45__cpo5beginE,@object
	.size		_ZN40_INTERNAL_8b94e3f7_4_k_cu_9972df50_167574cuda3std3__45__cpo5beginE,(_ZN40_INTERNAL_8b94e3f7_4_k_cu_9972df50_167574cuda3std3__442_GLOBAL__N__8b94e3f7_4_k_cu_9972df50_167576ignoreE - _ZN40_INTERNAL_8b94e3f7_4_k_cu_9972df50_167574cuda3std3__45__cpo5beginE)
_ZN40_INTERNAL_8b94e3f7_4_k_cu_9972df50_167574cuda3std3__45__cpo5beginE:
	.zero		1
	.type		_ZN40_INTERNAL_8b94e3f7_4_k_cu_9972df50_167574cuda3std3__442_GLOBAL__N__8b94e3f7_4_k_cu_9972df50_167576ignoreE,@object
	.size		_ZN40_INTERNAL_8b94e3f7_4_k_cu_9972df50_167574cuda3std3__442_GLOBAL__N__8b94e3f7_4_k_cu_9972df50_167576ignoreE,(_ZN40_INTERNAL_8b94e3f7_4_k_cu_9972df50_167574cute7productE - _ZN40_INTERNAL_8b94e3f7_4_k_cu_9972df50_167574cuda3std3__442_GLOBAL__N__8b94e3f7_4_k_cu_9972df50_167576ignoreE)
_ZN40_INTERNAL_8b94e3f7_4_k_cu_9972df50_167574cuda3std3__442_GLOBAL__N__8b94e3f7_4_k_cu_9972df50_167576ignoreE:
	.zero		1
	.type		_ZN40_INTERNAL_8b94e3f7_4_k_cu_9972df50_167574cute7productE,@object
	.size		_ZN40_INTERNAL_8b94e3f7_4_k_cu_9972df50_167574cute7productE,(_ZN40_INTERNAL_8b94e3f7_4_k_cu_9972df50_167574cuda3std3__45__cpo3endE - _ZN40_INTERNAL_8b94e3f7_4_k_cu_9972df50_167574cute7productE)
_ZN40_INTERNAL_8b94e3f7_4_k_cu_9972df50_167574cute7productE:
	.zero		1
	.type		_ZN40_INTERNAL_8b94e3f7_4_k_cu_9972df50_167574cuda3std3__45__cpo3endE,@object
	.size		_ZN40_INTERNAL_8b94e3f7_4_k_cu_9972df50_167574cuda3std3__45__cpo3endE,(_ZN40_INTERNAL_8b94e3f7_4_k_cu_9972df50_167574cuda3std3__419piecewise_constructE - _ZN40_INTERNAL_8b94e3f7_4_k_cu_9972df50_167574cuda3std3__45__cpo3endE)
_ZN40_INTERNAL_8b94e3f7_4_k_cu_9972df50_167574cuda3std3__45__cpo3endE:
	.zero		1
	.type		_ZN40_INTERNAL_8b94e3f7_4_k_cu_9972df50_167574cuda3std3__419piecewise_constructE,@object
	.size		_ZN40_INTERNAL_8b94e3f7_4_k_cu_9972df50_167574cuda3std3__419piecewise_constructE,(_ZN40_INTERNAL_8b94e3f7_4_k_cu_9972df50_167574cuda3std3__45__cpo4cendE - _ZN40_INTERNAL_8b94e3f7_4_k_cu_9972df50_167574cuda3std3__419piecewise_constructE)
_ZN40_INTERNAL_8b94e3f7_4_k_cu_9972df50_167574cuda3std3__419piecewise_constructE:
	.zero		1
	.type		_ZN40_INTERNAL_8b94e3f7_4_k_cu_9972df50_167574cuda3std3__45__cpo4cendE,@object
	.size		_ZN40_INTERNAL_8b94e3f7_4_k_cu_9972df50_167574cuda3std3__45__cpo4cendE,(_ZN40_INTERNAL_8b94e3f7_4_k_cu_9972df50_167574cuda3std6ranges3__45__cpo4swapE - _ZN40_INTERNAL_8b94e3f7_4_k_cu_9972df50_167574cuda3std3__45__cpo4cendE)
_ZN40_INTERNAL_8b94e3f7_4_k_cu_9972df50_167574cuda3std3__45__cpo4cendE:
	.zero		1
	.type		_ZN40_INTERNAL_8b94e3f7_4_k_cu_9972df50_167574cuda3std6ranges3__45__cpo4swapE,@object
	.size		_ZN40_INTERNAL_8b94e3f7_4_k_cu_9972df50_167574cuda3std6ranges3__45__cpo4swapE,(.L_8 - _ZN40_INTERNAL_8b94e3f7_4_k_cu_9972df50_167574cuda3std6ranges3__45__cpo4swapE)
_ZN40_INTERNAL_8b94e3f7_4_k_cu_9972df50_167574cuda3std6ranges3__45__cpo4swapE:
	.zero		1
.L_8:


//--------------------- .nv.constant0._ZN7cutlass13device_kernelINS_4gemm6kernel13GemmUniversalIN4cute5tupleIJiiiiEEENS1_10collective13CollectiveMmaINS1_34MainloopSm90TmaGmmaWarpSpecializedILi9ENS5_IJNS4_1CILi1EEESB_SB_EEENS1_32KernelTmaWarpSpecializedPingpongEEENS5_IJNSA_ILi64EEENSA_ILi128EEESF_EEENS_6half_tENS5_IJSB_llEEESI_NS5_IJlSB_lEEENS4_8TiledMMAINS4_8MMA_AtomIJNS4_4SM904GMMA26MMA_64x128x16_F32F16F16_SSILNSO_5MajorE1ELSQ_0ELNSO_7ScaleInE1ELSR_1EEEEEENS4_6LayoutISC_NS5_IJNSA_ILi0EEESV_SV_EEEEENS5_IJNS4_10UnderscoreESY_SY_EEEEENS4_13SM90_TMA_LOADENS4_14ComposedLayoutINS4_7SwizzleILi3ELi4ELi3EEENS4_18smem_ptr_flag_bitsILi16EEENSU_INS5_IJSF_NSA_ILi8EEEEEENS5_IJSB_SF_EEEEEEEvNS4_8identityES11_NS12_IS14_S16_NSU_INS5_IJS17_SF_EEENS5_IJSF_SB_EEEEEEEvS1C_EENS_8epilogue10collective6detail29Sm90TmaWarpSpecializedAdapterINS1J_15DefaultEpilogueISI_SK_SK_NS1I_6thread17LinearCombinationISI_Li1EffLNS1N_9ScaleType4KindE0ELNS_15FloatRoundStyleE2ESI_EENS1_15EpilogueDefaultEEEEEvvEEEEvNT_6ParamsE --------------------------
	.section	.nv.constant0._ZN7cutlass13device_kernelINS_4gemm6kernel13GemmUniversalIN4cute5tupleIJiiiiEEENS1_10collective13CollectiveMmaINS1_34MainloopSm90TmaGmmaWarpSpecializedILi9ENS5_IJNS4_1CILi1EEESB_SB_EEENS1_32KernelTmaWarpSpecializedPingpongEEENS5_IJNSA_ILi64EEENSA_ILi128EEESF_EEENS_6half_tENS5_IJSB_llEEESI_NS5_IJlSB_lEEENS4_8TiledMMAINS4_8MMA_AtomIJNS4_4SM904GMMA26MMA_64x128x16_F32F16F16_SSILNSO_5MajorE1ELSQ_0ELNSO_7ScaleInE1ELSR_1EEEEEENS4_6LayoutISC_NS5_IJNSA_ILi0EEESV_SV_EEEEENS5_IJNS4_10UnderscoreESY_SY_EEEEENS4_13SM90_TMA_LOADENS4_14ComposedLayoutINS4_7SwizzleILi3ELi4ELi3EEENS4_18smem_ptr_flag_bitsILi16EEENSU_INS5_IJSF_NSA_ILi8EEEEEENS5_IJSB_SF_EEEEEEEvNS4_8identityES11_NS12_IS14_S16_NSU_INS5_IJS17_SF_EEENS5_IJSF_SB_EEEEEEEvS1C_EENS_8epilogue10collective6detail29Sm90TmaWarpSpecializedAdapterINS1J_15DefaultEpilogueISI_SK_SK_NS1I_6thread17LinearCombinationISI_Li1EffLNS1N_9ScaleType4KindE0ELNS_15FloatRoundStyleE2ESI_EENS1_15EpilogueDefaultEEEEEvvEEEEvNT_6ParamsE,"a",@progbits
	.sectionflags	@""
	.align	4
.nv.constant0._ZN7cutlass13device_kernelINS_4gemm6kernel13GemmUniversalIN4cute5tupleIJiiiiEEENS1_10collective13CollectiveMmaINS1_34MainloopSm90TmaGmmaWarpSpecializedILi9ENS5_IJNS4_1CILi1EEESB_SB_EEENS1_32KernelTmaWarpSpecializedPingpongEEENS5_IJNSA_ILi64EEENSA_ILi128EEESF_EEENS_6half_tENS5_IJSB_llEEESI_NS5_IJlSB_lEEENS4_8TiledMMAINS4_8MMA_AtomIJNS4_4SM904GMMA26MMA_64x128x16_F32F16F16_SSILNSO_5MajorE1ELSQ_0ELNSO_7ScaleInE1ELSR_1EEEEEENS4_6LayoutISC_NS5_IJNSA_ILi0EEESV_SV_EEEEENS5_IJNS4_10UnderscoreESY_SY_EEEEENS4_13SM90_TMA_LOADENS4_14ComposedLayoutINS4_7SwizzleILi3ELi4ELi3EEENS4_18smem_ptr_flag_bitsILi16EEENSU_INS5_IJSF_NSA_ILi8EEEEEENS5_IJSB_SF_EEEEEEEvNS4_8identityES11_NS12_IS14_S16_NSU_INS5_IJS17_SF_EEENS5_IJSF_SB_EEEEEEEvS1C_EENS_8epilogue10collective6detail29Sm90TmaWarpSpecializedAdapterINS1J_15DefaultEpilogueISI_SK_SK_NS1I_6thread17LinearCombinationISI_Li1EffLNS1N_9ScaleType4KindE0ELNS_15FloatRoundStyleE2ESI_EENS1_15EpilogueDefaultEEEEEvvEEEEvNT_6ParamsE:
	.zero		1664


//--------------------- SYMBOLS --------------------------

	.type		.nv.reservedSmem.offset0,@object
	.size		.nv.reservedSmem.offset0,0x4
	.type		__assertfail,@function
